//
// Generated by NVIDIA NVVM Compiler
//
// Compiler Build ID: CL-36424714
// Cuda compilation tools, release 13.0, V13.0.88
// Based on NVVM 20.0.0
//

.version 9.0
.target sm_100
.address_size 64

	// .globl	_Z5WatchPfS_S_S_
.const .align 4 .b8 dev_w[108];
.const .align 4 .b8 dev_ex[108];
.const .align 4 .b8 dev_ey[108];
.const .align 4 .b8 dev_ez[108];
.const .align 4 .b8 dev_kb[108];

.visible .entry _Z5WatchPfS_S_S_(
	.param .u64 .ptr .align 1 _Z5WatchPfS_S_S__param_0,
	.param .u64 .ptr .align 1 _Z5WatchPfS_S_S__param_1,
	.param .u64 .ptr .align 1 _Z5WatchPfS_S_S__param_2,
	.param .u64 .ptr .align 1 _Z5WatchPfS_S_S__param_3
)
{
	.reg .b32 	%f<3>;
	.reg .b64 	%rd<9>;

	ld.param.u64 	%rd1, [_Z5WatchPfS_S_S__param_0];
	ld.param.u64 	%rd2, [_Z5WatchPfS_S_S__param_1];
	ld.param.u64 	%rd3, [_Z5WatchPfS_S_S__param_2];
	ld.param.u64 	%rd4, [_Z5WatchPfS_S_S__param_3];
	cvta.to.global.u64 	%rd5, %rd4;
	cvta.to.global.u64 	%rd6, %rd1;
	cvta.to.global.u64 	%rd7, %rd3;
	cvta.to.global.u64 	%rd8, %rd2;
	ld.global.f32 	%f1, [%rd8];
	st.global.f32 	[%rd7], %f1;
	ld.global.f32 	%f2, [%rd6];
	st.global.f32 	[%rd5], %f2;
	ret;

}
	// .globl	_Z11collideLBGKPfS_S_S_
.visible .entry _Z11collideLBGKPfS_S_S_(
	.param .u64 .ptr .align 1 _Z11collideLBGKPfS_S_S__param_0,
	.param .u64 .ptr .align 1 _Z11collideLBGKPfS_S_S__param_1,
	.param .u64 .ptr .align 1 _Z11collideLBGKPfS_S_S__param_2,
	.param .u64 .ptr .align 1 _Z11collideLBGKPfS_S_S__param_3
)
{
	.reg .pred 	%p<9>;
	.reg .b32 	%r<135>;
	.reg .b32 	%f<518>;
	.reg .b64 	%rd<24>;
	.reg .b64 	%fd<300>;

	mov.u32 	%r2, %tid.x;
	mov.u32 	%r3, %ctaid.x;
	mov.u32 	%r4, %ntid.x;
	mad.lo.s32 	%r5, %r3, %r4, %r2;
	mov.u32 	%r6, %tid.y;
	mov.u32 	%r7, %ctaid.y;
	mov.u32 	%r8, %ntid.y;
	mad.lo.s32 	%r9, %r7, %r8, %r6;
	mov.u32 	%r11, %tid.z;
	mov.u32 	%r12, %ctaid.z;
	mov.u32 	%r13, %ntid.z;
	mad.lo.s32 	%r14, %r12, %r13, %r11;
	setp.gt.s32 	%p1, %r5, 99;
	max.u32 	%r15, %r9, %r14;
	setp.gt.u32 	%p2, %r15, 99;
	or.pred  	%p3, %p2, %p1;
	@%p3 bra 	$L__BB1_4;
	ld.param.u64 	%rd18, [_Z11collideLBGKPfS_S_S__param_0];
	cvta.to.global.u64 	%rd5, %rd18;
	mov.u32 	%r16, %ctaid.y;
	mov.u32 	%r17, %ntid.y;
	mov.u32 	%r18, %tid.y;
	mad.lo.s32 	%r19, %r16, %r17, %r18;
	mov.u32 	%r21, %ctaid.x;
	mov.u32 	%r22, %ntid.x;
	mov.u32 	%r23, %tid.x;
	mad.lo.s32 	%r24, %r21, %r22, %r23;
	mad.lo.s32 	%r25, %r19, 100, %r24;
	mov.u32 	%r26, %ctaid.z;
	mov.u32 	%r27, %ntid.z;
	mov.u32 	%r28, %tid.z;
	mad.lo.s32 	%r29, %r26, %r27, %r28;
	mad.lo.s32 	%r30, %r29, 10000, %r25;
	mul.lo.s32 	%r1, %r30, 27;
	mul.wide.s32 	%rd6, %r1, 4;
	add.s64 	%rd7, %rd5, %rd6;
	ld.global.f32 	%f517, [%rd7];
	add.f32 	%f66, %f517, 0f00000000;
	ld.const.u32 	%r31, [dev_ex];
	cvt.rn.f32.s32 	%f67, %r31;
	fma.rn.f32 	%f68, %f517, %f67, 0f00000000;
	ld.const.u32 	%r32, [dev_ey];
	cvt.rn.f32.s32 	%f69, %r32;
	fma.rn.f32 	%f70, %f517, %f69, 0f00000000;
	ld.const.u32 	%r33, [dev_ez];
	cvt.rn.f32.s32 	%f71, %r33;
	fma.rn.f32 	%f72, %f517, %f71, 0f00000000;
	ld.global.f32 	%f73, [%rd7+4];
	add.f32 	%f74, %f66, %f73;
	ld.const.u32 	%r34, [dev_ex+4];
	cvt.rn.f32.s32 	%f2, %r34;
	fma.rn.f32 	%f75, %f73, %f2, %f68;
	ld.const.u32 	%r35, [dev_ey+4];
	cvt.rn.f32.s32 	%f3, %r35;
	fma.rn.f32 	%f76, %f73, %f3, %f70;
	ld.const.u32 	%r36, [dev_ez+4];
	cvt.rn.f32.s32 	%f4, %r36;
	fma.rn.f32 	%f77, %f73, %f4, %f72;
	ld.global.f32 	%f78, [%rd7+8];
	add.f32 	%f79, %f74, %f78;
	ld.const.u32 	%r37, [dev_ex+8];
	cvt.rn.f32.s32 	%f5, %r37;
	fma.rn.f32 	%f80, %f78, %f5, %f75;
	ld.const.u32 	%r38, [dev_ey+8];
	cvt.rn.f32.s32 	%f6, %r38;
	fma.rn.f32 	%f81, %f78, %f6, %f76;
	ld.const.u32 	%r39, [dev_ez+8];
	cvt.rn.f32.s32 	%f7, %r39;
	fma.rn.f32 	%f82, %f78, %f7, %f77;
	ld.global.f32 	%f83, [%rd7+12];
	add.f32 	%f84, %f79, %f83;
	ld.const.u32 	%r40, [dev_ex+12];
	cvt.rn.f32.s32 	%f8, %r40;
	fma.rn.f32 	%f85, %f83, %f8, %f80;
	ld.const.u32 	%r41, [dev_ey+12];
	cvt.rn.f32.s32 	%f9, %r41;
	fma.rn.f32 	%f86, %f83, %f9, %f81;
	ld.const.u32 	%r42, [dev_ez+12];
	cvt.rn.f32.s32 	%f10, %r42;
	fma.rn.f32 	%f87, %f83, %f10, %f82;
	ld.global.f32 	%f88, [%rd7+16];
	add.f32 	%f89, %f84, %f88;
	ld.const.u32 	%r43, [dev_ex+16];
	cvt.rn.f32.s32 	%f11, %r43;
	fma.rn.f32 	%f90, %f88, %f11, %f85;
	ld.const.u32 	%r44, [dev_ey+16];
	cvt.rn.f32.s32 	%f12, %r44;
	fma.rn.f32 	%f91, %f88, %f12, %f86;
	ld.const.u32 	%r45, [dev_ez+16];
	cvt.rn.f32.s32 	%f13, %r45;
	fma.rn.f32 	%f92, %f88, %f13, %f87;
	ld.global.f32 	%f93, [%rd7+20];
	add.f32 	%f94, %f89, %f93;
	ld.const.u32 	%r46, [dev_ex+20];
	cvt.rn.f32.s32 	%f14, %r46;
	fma.rn.f32 	%f95, %f93, %f14, %f90;
	ld.const.u32 	%r47, [dev_ey+20];
	cvt.rn.f32.s32 	%f15, %r47;
	fma.rn.f32 	%f96, %f93, %f15, %f91;
	ld.const.u32 	%r48, [dev_ez+20];
	cvt.rn.f32.s32 	%f97, %r48;
	fma.rn.f32 	%f98, %f93, %f97, %f92;
	ld.global.f32 	%f99, [%rd7+24];
	add.f32 	%f100, %f94, %f99;
	ld.const.u32 	%r49, [dev_ex+24];
	cvt.rn.f32.s32 	%f16, %r49;
	fma.rn.f32 	%f101, %f99, %f16, %f95;
	ld.const.u32 	%r50, [dev_ey+24];
	cvt.rn.f32.s32 	%f17, %r50;
	fma.rn.f32 	%f102, %f99, %f17, %f96;
	ld.const.u32 	%r51, [dev_ez+24];
	cvt.rn.f32.s32 	%f18, %r51;
	fma.rn.f32 	%f103, %f99, %f18, %f98;
	ld.global.f32 	%f104, [%rd7+28];
	add.f32 	%f105, %f100, %f104;
	ld.const.u32 	%r52, [dev_ex+28];
	cvt.rn.f32.s32 	%f19, %r52;
	fma.rn.f32 	%f106, %f104, %f19, %f101;
	ld.const.u32 	%r53, [dev_ey+28];
	cvt.rn.f32.s32 	%f20, %r53;
	fma.rn.f32 	%f107, %f104, %f20, %f102;
	ld.const.u32 	%r54, [dev_ez+28];
	cvt.rn.f32.s32 	%f21, %r54;
	fma.rn.f32 	%f108, %f104, %f21, %f103;
	ld.global.f32 	%f109, [%rd7+32];
	add.f32 	%f110, %f105, %f109;
	ld.const.u32 	%r55, [dev_ex+32];
	cvt.rn.f32.s32 	%f22, %r55;
	fma.rn.f32 	%f111, %f109, %f22, %f106;
	ld.const.u32 	%r56, [dev_ey+32];
	cvt.rn.f32.s32 	%f23, %r56;
	fma.rn.f32 	%f112, %f109, %f23, %f107;
	ld.const.u32 	%r57, [dev_ez+32];
	cvt.rn.f32.s32 	%f24, %r57;
	fma.rn.f32 	%f113, %f109, %f24, %f108;
	ld.global.f32 	%f114, [%rd7+36];
	add.f32 	%f115, %f110, %f114;
	ld.const.u32 	%r58, [dev_ex+36];
	cvt.rn.f32.s32 	%f25, %r58;
	fma.rn.f32 	%f116, %f114, %f25, %f111;
	ld.const.u32 	%r59, [dev_ey+36];
	cvt.rn.f32.s32 	%f26, %r59;
	fma.rn.f32 	%f117, %f114, %f26, %f112;
	ld.const.u32 	%r60, [dev_ez+36];
	cvt.rn.f32.s32 	%f27, %r60;
	fma.rn.f32 	%f118, %f114, %f27, %f113;
	ld.global.f32 	%f119, [%rd7+40];
	add.f32 	%f120, %f115, %f119;
	ld.const.u32 	%r61, [dev_ex+40];
	cvt.rn.f32.s32 	%f28, %r61;
	fma.rn.f32 	%f121, %f119, %f28, %f116;
	ld.const.u32 	%r62, [dev_ey+40];
	cvt.rn.f32.s32 	%f29, %r62;
	fma.rn.f32 	%f122, %f119, %f29, %f117;
	ld.const.u32 	%r63, [dev_ez+40];
	cvt.rn.f32.s32 	%f30, %r63;
	fma.rn.f32 	%f123, %f119, %f30, %f118;
	ld.global.f32 	%f124, [%rd7+44];
	add.f32 	%f125, %f120, %f124;
	ld.const.u32 	%r64, [dev_ex+44];
	cvt.rn.f32.s32 	%f31, %r64;
	fma.rn.f32 	%f126, %f124, %f31, %f121;
	ld.const.u32 	%r65, [dev_ey+44];
	cvt.rn.f32.s32 	%f32, %r65;
	fma.rn.f32 	%f127, %f124, %f32, %f122;
	ld.const.u32 	%r66, [dev_ez+44];
	cvt.rn.f32.s32 	%f33, %r66;
	fma.rn.f32 	%f128, %f124, %f33, %f123;
	ld.global.f32 	%f129, [%rd7+48];
	add.f32 	%f130, %f125, %f129;
	ld.const.u32 	%r67, [dev_ex+48];
	cvt.rn.f32.s32 	%f34, %r67;
	fma.rn.f32 	%f131, %f129, %f34, %f126;
	ld.const.u32 	%r68, [dev_ey+48];
	cvt.rn.f32.s32 	%f35, %r68;
	fma.rn.f32 	%f132, %f129, %f35, %f127;
	ld.const.u32 	%r69, [dev_ez+48];
	cvt.rn.f32.s32 	%f36, %r69;
	fma.rn.f32 	%f133, %f129, %f36, %f128;
	ld.global.f32 	%f134, [%rd7+52];
	add.f32 	%f135, %f130, %f134;
	ld.const.u32 	%r70, [dev_ex+52];
	cvt.rn.f32.s32 	%f37, %r70;
	fma.rn.f32 	%f136, %f134, %f37, %f131;
	ld.const.u32 	%r71, [dev_ey+52];
	cvt.rn.f32.s32 	%f38, %r71;
	fma.rn.f32 	%f137, %f134, %f38, %f132;
	ld.const.u32 	%r72, [dev_ez+52];
	cvt.rn.f32.s32 	%f39, %r72;
	fma.rn.f32 	%f138, %f134, %f39, %f133;
	ld.global.f32 	%f139, [%rd7+56];
	add.f32 	%f140, %f135, %f139;
	ld.const.u32 	%r73, [dev_ex+56];
	cvt.rn.f32.s32 	%f40, %r73;
	fma.rn.f32 	%f141, %f139, %f40, %f136;
	ld.const.u32 	%r74, [dev_ey+56];
	cvt.rn.f32.s32 	%f41, %r74;
	fma.rn.f32 	%f142, %f139, %f41, %f137;
	ld.const.u32 	%r75, [dev_ez+56];
	cvt.rn.f32.s32 	%f42, %r75;
	fma.rn.f32 	%f143, %f139, %f42, %f138;
	ld.global.f32 	%f144, [%rd7+60];
	add.f32 	%f145, %f140, %f144;
	ld.const.u32 	%r76, [dev_ex+60];
	cvt.rn.f32.s32 	%f43, %r76;
	fma.rn.f32 	%f146, %f144, %f43, %f141;
	ld.const.u32 	%r77, [dev_ey+60];
	cvt.rn.f32.s32 	%f44, %r77;
	fma.rn.f32 	%f147, %f144, %f44, %f142;
	ld.const.u32 	%r78, [dev_ez+60];
	cvt.rn.f32.s32 	%f45, %r78;
	fma.rn.f32 	%f148, %f144, %f45, %f143;
	ld.global.f32 	%f149, [%rd7+64];
	add.f32 	%f150, %f145, %f149;
	ld.const.u32 	%r79, [dev_ex+64];
	cvt.rn.f32.s32 	%f151, %r79;
	fma.rn.f32 	%f152, %f149, %f151, %f146;
	ld.const.u32 	%r80, [dev_ey+64];
	cvt.rn.f32.s32 	%f153, %r80;
	fma.rn.f32 	%f154, %f149, %f153, %f147;
	ld.const.u32 	%r81, [dev_ez+64];
	cvt.rn.f32.s32 	%f46, %r81;
	fma.rn.f32 	%f155, %f149, %f46, %f148;
	ld.global.f32 	%f156, [%rd7+68];
	add.f32 	%f157, %f150, %f156;
	ld.const.u32 	%r82, [dev_ex+68];
	cvt.rn.f32.s32 	%f47, %r82;
	fma.rn.f32 	%f158, %f156, %f47, %f152;
	ld.const.u32 	%r83, [dev_ey+68];
	cvt.rn.f32.s32 	%f48, %r83;
	fma.rn.f32 	%f159, %f156, %f48, %f154;
	ld.const.u32 	%r84, [dev_ez+68];
	cvt.rn.f32.s32 	%f49, %r84;
	fma.rn.f32 	%f160, %f156, %f49, %f155;
	ld.global.f32 	%f161, [%rd7+72];
	add.f32 	%f162, %f157, %f161;
	ld.const.u32 	%r85, [dev_ex+72];
	cvt.rn.f32.s32 	%f50, %r85;
	fma.rn.f32 	%f163, %f161, %f50, %f158;
	ld.const.u32 	%r86, [dev_ey+72];
	cvt.rn.f32.s32 	%f51, %r86;
	fma.rn.f32 	%f164, %f161, %f51, %f159;
	ld.const.u32 	%r87, [dev_ez+72];
	cvt.rn.f32.s32 	%f165, %r87;
	fma.rn.f32 	%f166, %f161, %f165, %f160;
	ld.global.f32 	%f167, [%rd7+76];
	add.f32 	%f168, %f162, %f167;
	ld.const.u32 	%r88, [dev_ex+76];
	cvt.rn.f32.s32 	%f52, %r88;
	fma.rn.f32 	%f169, %f167, %f52, %f163;
	ld.const.u32 	%r89, [dev_ey+76];
	cvt.rn.f32.s32 	%f53, %r89;
	fma.rn.f32 	%f170, %f167, %f53, %f164;
	ld.const.u32 	%r90, [dev_ez+76];
	cvt.rn.f32.s32 	%f171, %r90;
	fma.rn.f32 	%f172, %f167, %f171, %f166;
	ld.global.f32 	%f173, [%rd7+80];
	add.f32 	%f174, %f168, %f173;
	ld.const.u32 	%r91, [dev_ex+80];
	cvt.rn.f32.s32 	%f175, %r91;
	fma.rn.f32 	%f176, %f173, %f175, %f169;
	ld.const.u32 	%r92, [dev_ey+80];
	cvt.rn.f32.s32 	%f177, %r92;
	fma.rn.f32 	%f178, %f173, %f177, %f170;
	ld.const.u32 	%r93, [dev_ez+80];
	cvt.rn.f32.s32 	%f179, %r93;
	fma.rn.f32 	%f180, %f173, %f179, %f172;
	ld.global.f32 	%f181, [%rd7+84];
	add.f32 	%f182, %f174, %f181;
	ld.const.u32 	%r94, [dev_ex+84];
	cvt.rn.f32.s32 	%f183, %r94;
	fma.rn.f32 	%f184, %f181, %f183, %f176;
	ld.const.u32 	%r95, [dev_ey+84];
	cvt.rn.f32.s32 	%f185, %r95;
	fma.rn.f32 	%f186, %f181, %f185, %f178;
	ld.const.u32 	%r96, [dev_ez+84];
	cvt.rn.f32.s32 	%f54, %r96;
	fma.rn.f32 	%f187, %f181, %f54, %f180;
	ld.global.f32 	%f188, [%rd7+88];
	add.f32 	%f189, %f182, %f188;
	ld.const.u32 	%r97, [dev_ex+88];
	cvt.rn.f32.s32 	%f55, %r97;
	fma.rn.f32 	%f190, %f188, %f55, %f184;
	ld.const.u32 	%r98, [dev_ey+88];
	cvt.rn.f32.s32 	%f191, %r98;
	fma.rn.f32 	%f192, %f188, %f191, %f186;
	ld.const.u32 	%r99, [dev_ez+88];
	cvt.rn.f32.s32 	%f193, %r99;
	fma.rn.f32 	%f194, %f188, %f193, %f187;
	ld.global.f32 	%f195, [%rd7+92];
	add.f32 	%f196, %f189, %f195;
	ld.const.u32 	%r100, [dev_ex+92];
	cvt.rn.f32.s32 	%f197, %r100;
	fma.rn.f32 	%f198, %f195, %f197, %f190;
	ld.const.u32 	%r101, [dev_ey+92];
	cvt.rn.f32.s32 	%f199, %r101;
	fma.rn.f32 	%f200, %f195, %f199, %f192;
	ld.const.u32 	%r102, [dev_ez+92];
	cvt.rn.f32.s32 	%f201, %r102;
	fma.rn.f32 	%f202, %f195, %f201, %f194;
	ld.global.f32 	%f203, [%rd7+96];
	add.f32 	%f204, %f196, %f203;
	ld.const.u32 	%r103, [dev_ex+96];
	cvt.rn.f32.s32 	%f56, %r103;
	fma.rn.f32 	%f205, %f203, %f56, %f198;
	ld.const.u32 	%r104, [dev_ey+96];
	cvt.rn.f32.s32 	%f57, %r104;
	fma.rn.f32 	%f206, %f203, %f57, %f200;
	ld.const.u32 	%r105, [dev_ez+96];
	cvt.rn.f32.s32 	%f207, %r105;
	fma.rn.f32 	%f208, %f203, %f207, %f202;
	ld.global.f32 	%f209, [%rd7+100];
	add.f32 	%f210, %f204, %f209;
	ld.const.u32 	%r106, [dev_ex+100];
	cvt.rn.f32.s32 	%f211, %r106;
	fma.rn.f32 	%f212, %f209, %f211, %f205;
	ld.const.u32 	%r107, [dev_ey+100];
	cvt.rn.f32.s32 	%f213, %r107;
	fma.rn.f32 	%f214, %f209, %f213, %f206;
	ld.const.u32 	%r108, [dev_ez+100];
	cvt.rn.f32.s32 	%f215, %r108;
	fma.rn.f32 	%f216, %f209, %f215, %f208;
	ld.global.f32 	%f217, [%rd7+104];
	add.f32 	%f58, %f210, %f217;
	ld.const.u32 	%r109, [dev_ex+104];
	cvt.rn.f32.s32 	%f59, %r109;
	fma.rn.f32 	%f218, %f217, %f59, %f212;
	ld.const.u32 	%r110, [dev_ey+104];
	cvt.rn.f32.s32 	%f219, %r110;
	fma.rn.f32 	%f60, %f217, %f219, %f214;
	ld.const.u32 	%r111, [dev_ez+104];
	cvt.rn.f32.s32 	%f61, %r111;
	fma.rn.f32 	%f62, %f217, %f61, %f216;
	div.rn.f32 	%f63, %f218, %f58;
	setp.ne.s32 	%p4, %r24, 20;
	setp.ne.s32 	%p5, %r19, 25;
	or.pred  	%p6, %p4, %p5;
	setp.ne.s32 	%p7, %r29, 25;
	or.pred  	%p8, %p7, %p6;
	@%p8 bra 	$L__BB1_3;
	ld.param.u64 	%rd23, [_Z11collideLBGKPfS_S_S__param_3];
	ld.param.u64 	%rd22, [_Z11collideLBGKPfS_S_S__param_2];
	ld.param.u64 	%rd19, [_Z11collideLBGKPfS_S_S__param_0];
	cvta.to.global.u64 	%rd8, %rd22;
	st.global.f32 	[%rd8], %f63;
	cvta.to.global.u64 	%rd9, %rd23;
	st.global.f32 	[%rd9], %f58;
	cvta.to.global.u64 	%rd10, %rd19;
	mul.wide.s32 	%rd11, %r1, 4;
	add.s64 	%rd12, %rd10, %rd11;
	ld.global.f32 	%f517, [%rd12];
$L__BB1_3:
	ld.param.u64 	%rd21, [_Z11collideLBGKPfS_S_S__param_1];
	ld.param.u64 	%rd20, [_Z11collideLBGKPfS_S_S__param_0];
	div.rn.f32 	%f220, %f60, %f58;
	div.rn.f32 	%f221, %f62, %f58;
	mul.f32 	%f222, %f220, %f220;
	fma.rn.f32 	%f223, %f63, %f63, %f222;
	fma.rn.f32 	%f224, %f221, %f221, %f223;
	cvt.f64.f32 	%fd1, %f224;
	mul.f64 	%fd2, %fd1, 0d3FF8000000000000;
	ld.const.u32 	%r112, [dev_ex];
	cvt.rn.f32.s32 	%f225, %r112;
	ld.const.u32 	%r113, [dev_ey];
	cvt.rn.f32.s32 	%f226, %r113;
	mul.f32 	%f227, %f220, %f226;
	fma.rn.f32 	%f228, %f63, %f225, %f227;
	ld.const.u32 	%r114, [dev_ez];
	cvt.rn.f32.s32 	%f229, %r114;
	fma.rn.f32 	%f230, %f221, %f229, %f228;
	mul.f32 	%f231, %f230, %f230;
	ld.const.f32 	%f232, [dev_w];
	mul.f32 	%f233, %f58, %f232;
	cvt.f64.f32 	%fd3, %f233;
	cvt.f64.f32 	%fd4, %f230;
	fma.rn.f64 	%fd5, %fd4, 0d4008000000000000, 0d3FF0000000000000;
	cvt.f64.f32 	%fd6, %f231;
	fma.rn.f64 	%fd7, %fd6, 0d4012000000000000, %fd5;
	sub.f64 	%fd8, %fd7, %fd2;
	mul.f64 	%fd9, %fd8, %fd3;
	cvt.rn.f32.f64 	%f234, %fd9;
	mul.f32 	%f235, %f220, %f3;
	fma.rn.f32 	%f236, %f63, %f2, %f235;
	fma.rn.f32 	%f237, %f221, %f4, %f236;
	mul.f32 	%f238, %f237, %f237;
	ld.const.f32 	%f239, [dev_w+4];
	mul.f32 	%f240, %f58, %f239;
	cvt.f64.f32 	%fd10, %f240;
	cvt.f64.f32 	%fd11, %f237;
	fma.rn.f64 	%fd12, %fd11, 0d4008000000000000, 0d3FF0000000000000;
	cvt.f64.f32 	%fd13, %f238;
	fma.rn.f64 	%fd14, %fd13, 0d4012000000000000, %fd12;
	sub.f64 	%fd15, %fd14, %fd2;
	mul.f64 	%fd16, %fd15, %fd10;
	cvt.rn.f32.f64 	%f241, %fd16;
	mul.f32 	%f242, %f220, %f6;
	fma.rn.f32 	%f243, %f63, %f5, %f242;
	fma.rn.f32 	%f244, %f221, %f7, %f243;
	mul.f32 	%f245, %f244, %f244;
	ld.const.f32 	%f246, [dev_w+8];
	mul.f32 	%f247, %f58, %f246;
	cvt.f64.f32 	%fd17, %f247;
	cvt.f64.f32 	%fd18, %f244;
	fma.rn.f64 	%fd19, %fd18, 0d4008000000000000, 0d3FF0000000000000;
	cvt.f64.f32 	%fd20, %f245;
	fma.rn.f64 	%fd21, %fd20, 0d4012000000000000, %fd19;
	sub.f64 	%fd22, %fd21, %fd2;
	mul.f64 	%fd23, %fd22, %fd17;
	cvt.rn.f32.f64 	%f248, %fd23;
	mul.f32 	%f249, %f220, %f9;
	fma.rn.f32 	%f250, %f63, %f8, %f249;
	fma.rn.f32 	%f251, %f221, %f10, %f250;
	mul.f32 	%f252, %f251, %f251;
	ld.const.f32 	%f253, [dev_w+12];
	mul.f32 	%f254, %f58, %f253;
	cvt.f64.f32 	%fd24, %f254;
	cvt.f64.f32 	%fd25, %f251;
	fma.rn.f64 	%fd26, %fd25, 0d4008000000000000, 0d3FF0000000000000;
	cvt.f64.f32 	%fd27, %f252;
	fma.rn.f64 	%fd28, %fd27, 0d4012000000000000, %fd26;
	sub.f64 	%fd29, %fd28, %fd2;
	mul.f64 	%fd30, %fd29, %fd24;
	cvt.rn.f32.f64 	%f255, %fd30;
	mul.f32 	%f256, %f220, %f12;
	fma.rn.f32 	%f257, %f63, %f11, %f256;
	fma.rn.f32 	%f258, %f221, %f13, %f257;
	mul.f32 	%f259, %f258, %f258;
	ld.const.f32 	%f260, [dev_w+16];
	mul.f32 	%f261, %f58, %f260;
	cvt.f64.f32 	%fd31, %f261;
	cvt.f64.f32 	%fd32, %f258;
	fma.rn.f64 	%fd33, %fd32, 0d4008000000000000, 0d3FF0000000000000;
	cvt.f64.f32 	%fd34, %f259;
	fma.rn.f64 	%fd35, %fd34, 0d4012000000000000, %fd33;
	sub.f64 	%fd36, %fd35, %fd2;
	mul.f64 	%fd37, %fd36, %fd31;
	cvt.rn.f32.f64 	%f262, %fd37;
	mul.f32 	%f263, %f220, %f15;
	fma.rn.f32 	%f264, %f63, %f14, %f263;
	ld.const.u32 	%r115, [dev_ez+20];
	cvt.rn.f32.s32 	%f265, %r115;
	fma.rn.f32 	%f266, %f221, %f265, %f264;
	mul.f32 	%f267, %f266, %f266;
	ld.const.f32 	%f268, [dev_w+20];
	mul.f32 	%f269, %f58, %f268;
	cvt.f64.f32 	%fd38, %f269;
	cvt.f64.f32 	%fd39, %f266;
	fma.rn.f64 	%fd40, %fd39, 0d4008000000000000, 0d3FF0000000000000;
	cvt.f64.f32 	%fd41, %f267;
	fma.rn.f64 	%fd42, %fd41, 0d4012000000000000, %fd40;
	sub.f64 	%fd43, %fd42, %fd2;
	mul.f64 	%fd44, %fd43, %fd38;
	cvt.rn.f32.f64 	%f270, %fd44;
	mul.f32 	%f271, %f220, %f17;
	fma.rn.f32 	%f272, %f63, %f16, %f271;
	fma.rn.f32 	%f273, %f221, %f18, %f272;
	mul.f32 	%f274, %f273, %f273;
	ld.const.f32 	%f275, [dev_w+24];
	mul.f32 	%f276, %f58, %f275;
	cvt.f64.f32 	%fd45, %f276;
	cvt.f64.f32 	%fd46, %f273;
	fma.rn.f64 	%fd47, %fd46, 0d4008000000000000, 0d3FF0000000000000;
	cvt.f64.f32 	%fd48, %f274;
	fma.rn.f64 	%fd49, %fd48, 0d4012000000000000, %fd47;
	sub.f64 	%fd50, %fd49, %fd2;
	mul.f64 	%fd51, %fd50, %fd45;
	cvt.rn.f32.f64 	%f277, %fd51;
	mul.f32 	%f278, %f220, %f20;
	fma.rn.f32 	%f279, %f63, %f19, %f278;
	fma.rn.f32 	%f280, %f221, %f21, %f279;
	mul.f32 	%f281, %f280, %f280;
	ld.const.f32 	%f282, [dev_w+28];
	mul.f32 	%f283, %f58, %f282;
	cvt.f64.f32 	%fd52, %f283;
	cvt.f64.f32 	%fd53, %f280;
	fma.rn.f64 	%fd54, %fd53, 0d4008000000000000, 0d3FF0000000000000;
	cvt.f64.f32 	%fd55, %f281;
	fma.rn.f64 	%fd56, %fd55, 0d4012000000000000, %fd54;
	sub.f64 	%fd57, %fd56, %fd2;
	mul.f64 	%fd58, %fd57, %fd52;
	cvt.rn.f32.f64 	%f284, %fd58;
	mul.f32 	%f285, %f220, %f23;
	fma.rn.f32 	%f286, %f63, %f22, %f285;
	fma.rn.f32 	%f287, %f221, %f24, %f286;
	mul.f32 	%f288, %f287, %f287;
	ld.const.f32 	%f289, [dev_w+32];
	mul.f32 	%f290, %f58, %f289;
	cvt.f64.f32 	%fd59, %f290;
	cvt.f64.f32 	%fd60, %f287;
	fma.rn.f64 	%fd61, %fd60, 0d4008000000000000, 0d3FF0000000000000;
	cvt.f64.f32 	%fd62, %f288;
	fma.rn.f64 	%fd63, %fd62, 0d4012000000000000, %fd61;
	sub.f64 	%fd64, %fd63, %fd2;
	mul.f64 	%fd65, %fd64, %fd59;
	cvt.rn.f32.f64 	%f291, %fd65;
	mul.f32 	%f292, %f220, %f26;
	fma.rn.f32 	%f293, %f63, %f25, %f292;
	fma.rn.f32 	%f294, %f221, %f27, %f293;
	mul.f32 	%f295, %f294, %f294;
	ld.const.f32 	%f296, [dev_w+36];
	mul.f32 	%f297, %f58, %f296;
	cvt.f64.f32 	%fd66, %f297;
	cvt.f64.f32 	%fd67, %f294;
	fma.rn.f64 	%fd68, %fd67, 0d4008000000000000, 0d3FF0000000000000;
	cvt.f64.f32 	%fd69, %f295;
	fma.rn.f64 	%fd70, %fd69, 0d4012000000000000, %fd68;
	sub.f64 	%fd71, %fd70, %fd2;
	mul.f64 	%fd72, %fd71, %fd66;
	cvt.rn.f32.f64 	%f298, %fd72;
	mul.f32 	%f299, %f220, %f29;
	fma.rn.f32 	%f300, %f63, %f28, %f299;
	fma.rn.f32 	%f301, %f221, %f30, %f300;
	mul.f32 	%f302, %f301, %f301;
	ld.const.f32 	%f303, [dev_w+40];
	mul.f32 	%f304, %f58, %f303;
	cvt.f64.f32 	%fd73, %f304;
	cvt.f64.f32 	%fd74, %f301;
	fma.rn.f64 	%fd75, %fd74, 0d4008000000000000, 0d3FF0000000000000;
	cvt.f64.f32 	%fd76, %f302;
	fma.rn.f64 	%fd77, %fd76, 0d4012000000000000, %fd75;
	sub.f64 	%fd78, %fd77, %fd2;
	mul.f64 	%fd79, %fd78, %fd73;
	cvt.rn.f32.f64 	%f305, %fd79;
	mul.f32 	%f306, %f220, %f32;
	fma.rn.f32 	%f307, %f63, %f31, %f306;
	fma.rn.f32 	%f308, %f221, %f33, %f307;
	mul.f32 	%f309, %f308, %f308;
	ld.const.f32 	%f310, [dev_w+44];
	mul.f32 	%f311, %f58, %f310;
	cvt.f64.f32 	%fd80, %f311;
	cvt.f64.f32 	%fd81, %f308;
	fma.rn.f64 	%fd82, %fd81, 0d4008000000000000, 0d3FF0000000000000;
	cvt.f64.f32 	%fd83, %f309;
	fma.rn.f64 	%fd84, %fd83, 0d4012000000000000, %fd82;
	sub.f64 	%fd85, %fd84, %fd2;
	mul.f64 	%fd86, %fd85, %fd80;
	cvt.rn.f32.f64 	%f312, %fd86;
	mul.f32 	%f313, %f220, %f35;
	fma.rn.f32 	%f314, %f63, %f34, %f313;
	fma.rn.f32 	%f315, %f221, %f36, %f314;
	mul.f32 	%f316, %f315, %f315;
	ld.const.f32 	%f317, [dev_w+48];
	mul.f32 	%f318, %f58, %f317;
	cvt.f64.f32 	%fd87, %f318;
	cvt.f64.f32 	%fd88, %f315;
	fma.rn.f64 	%fd89, %fd88, 0d4008000000000000, 0d3FF0000000000000;
	cvt.f64.f32 	%fd90, %f316;
	fma.rn.f64 	%fd91, %fd90, 0d4012000000000000, %fd89;
	sub.f64 	%fd92, %fd91, %fd2;
	mul.f64 	%fd93, %fd92, %fd87;
	cvt.rn.f32.f64 	%f319, %fd93;
	mul.f32 	%f320, %f220, %f38;
	fma.rn.f32 	%f321, %f63, %f37, %f320;
	fma.rn.f32 	%f322, %f221, %f39, %f321;
	mul.f32 	%f323, %f322, %f322;
	ld.const.f32 	%f324, [dev_w+52];
	mul.f32 	%f325, %f58, %f324;
	cvt.f64.f32 	%fd94, %f325;
	cvt.f64.f32 	%fd95, %f322;
	fma.rn.f64 	%fd96, %fd95, 0d4008000000000000, 0d3FF0000000000000;
	cvt.f64.f32 	%fd97, %f323;
	fma.rn.f64 	%fd98, %fd97, 0d4012000000000000, %fd96;
	sub.f64 	%fd99, %fd98, %fd2;
	mul.f64 	%fd100, %fd99, %fd94;
	cvt.rn.f32.f64 	%f326, %fd100;
	mul.f32 	%f327, %f220, %f41;
	fma.rn.f32 	%f328, %f63, %f40, %f327;
	fma.rn.f32 	%f329, %f221, %f42, %f328;
	mul.f32 	%f330, %f329, %f329;
	ld.const.f32 	%f331, [dev_w+56];
	mul.f32 	%f332, %f58, %f331;
	cvt.f64.f32 	%fd101, %f332;
	cvt.f64.f32 	%fd102, %f329;
	fma.rn.f64 	%fd103, %fd102, 0d4008000000000000, 0d3FF0000000000000;
	cvt.f64.f32 	%fd104, %f330;
	fma.rn.f64 	%fd105, %fd104, 0d4012000000000000, %fd103;
	sub.f64 	%fd106, %fd105, %fd2;
	mul.f64 	%fd107, %fd106, %fd101;
	cvt.rn.f32.f64 	%f333, %fd107;
	mul.f32 	%f334, %f220, %f44;
	fma.rn.f32 	%f335, %f63, %f43, %f334;
	fma.rn.f32 	%f336, %f221, %f45, %f335;
	mul.f32 	%f337, %f336, %f336;
	ld.const.f32 	%f338, [dev_w+60];
	mul.f32 	%f339, %f58, %f338;
	cvt.f64.f32 	%fd108, %f339;
	cvt.f64.f32 	%fd109, %f336;
	fma.rn.f64 	%fd110, %fd109, 0d4008000000000000, 0d3FF0000000000000;
	cvt.f64.f32 	%fd111, %f337;
	fma.rn.f64 	%fd112, %fd111, 0d4012000000000000, %fd110;
	sub.f64 	%fd113, %fd112, %fd2;
	mul.f64 	%fd114, %fd113, %fd108;
	cvt.rn.f32.f64 	%f340, %fd114;
	ld.const.u32 	%r116, [dev_ex+64];
	cvt.rn.f32.s32 	%f341, %r116;
	ld.const.u32 	%r117, [dev_ey+64];
	cvt.rn.f32.s32 	%f342, %r117;
	mul.f32 	%f343, %f220, %f342;
	fma.rn.f32 	%f344, %f63, %f341, %f343;
	fma.rn.f32 	%f345, %f221, %f46, %f344;
	mul.f32 	%f346, %f345, %f345;
	ld.const.f32 	%f347, [dev_w+64];
	mul.f32 	%f348, %f58, %f347;
	cvt.f64.f32 	%fd115, %f348;
	cvt.f64.f32 	%fd116, %f345;
	fma.rn.f64 	%fd117, %fd116, 0d4008000000000000, 0d3FF0000000000000;
	cvt.f64.f32 	%fd118, %f346;
	fma.rn.f64 	%fd119, %fd118, 0d4012000000000000, %fd117;
	sub.f64 	%fd120, %fd119, %fd2;
	mul.f64 	%fd121, %fd120, %fd115;
	cvt.rn.f32.f64 	%f349, %fd121;
	mul.f32 	%f350, %f220, %f48;
	fma.rn.f32 	%f351, %f63, %f47, %f350;
	fma.rn.f32 	%f352, %f221, %f49, %f351;
	mul.f32 	%f353, %f352, %f352;
	ld.const.f32 	%f354, [dev_w+68];
	mul.f32 	%f355, %f58, %f354;
	cvt.f64.f32 	%fd122, %f355;
	cvt.f64.f32 	%fd123, %f352;
	fma.rn.f64 	%fd124, %fd123, 0d4008000000000000, 0d3FF0000000000000;
	cvt.f64.f32 	%fd125, %f353;
	fma.rn.f64 	%fd126, %fd125, 0d4012000000000000, %fd124;
	sub.f64 	%fd127, %fd126, %fd2;
	mul.f64 	%fd128, %fd127, %fd122;
	cvt.rn.f32.f64 	%f356, %fd128;
	mul.f32 	%f357, %f220, %f51;
	fma.rn.f32 	%f358, %f63, %f50, %f357;
	ld.const.u32 	%r118, [dev_ez+72];
	cvt.rn.f32.s32 	%f359, %r118;
	fma.rn.f32 	%f360, %f221, %f359, %f358;
	mul.f32 	%f361, %f360, %f360;
	ld.const.f32 	%f362, [dev_w+72];
	mul.f32 	%f363, %f58, %f362;
	cvt.f64.f32 	%fd129, %f363;
	cvt.f64.f32 	%fd130, %f360;
	fma.rn.f64 	%fd131, %fd130, 0d4008000000000000, 0d3FF0000000000000;
	cvt.f64.f32 	%fd132, %f361;
	fma.rn.f64 	%fd133, %fd132, 0d4012000000000000, %fd131;
	sub.f64 	%fd134, %fd133, %fd2;
	mul.f64 	%fd135, %fd134, %fd129;
	cvt.rn.f32.f64 	%f364, %fd135;
	mul.f32 	%f365, %f220, %f53;
	fma.rn.f32 	%f366, %f63, %f52, %f365;
	ld.const.u32 	%r119, [dev_ez+76];
	cvt.rn.f32.s32 	%f367, %r119;
	fma.rn.f32 	%f368, %f221, %f367, %f366;
	mul.f32 	%f369, %f368, %f368;
	ld.const.f32 	%f370, [dev_w+76];
	mul.f32 	%f371, %f58, %f370;
	cvt.f64.f32 	%fd136, %f371;
	cvt.f64.f32 	%fd137, %f368;
	fma.rn.f64 	%fd138, %fd137, 0d4008000000000000, 0d3FF0000000000000;
	cvt.f64.f32 	%fd139, %f369;
	fma.rn.f64 	%fd140, %fd139, 0d4012000000000000, %fd138;
	sub.f64 	%fd141, %fd140, %fd2;
	mul.f64 	%fd142, %fd141, %fd136;
	cvt.rn.f32.f64 	%f372, %fd142;
	ld.const.u32 	%r120, [dev_ex+80];
	cvt.rn.f32.s32 	%f373, %r120;
	ld.const.u32 	%r121, [dev_ey+80];
	cvt.rn.f32.s32 	%f374, %r121;
	mul.f32 	%f375, %f220, %f374;
	fma.rn.f32 	%f376, %f63, %f373, %f375;
	ld.const.u32 	%r122, [dev_ez+80];
	cvt.rn.f32.s32 	%f377, %r122;
	fma.rn.f32 	%f378, %f221, %f377, %f376;
	mul.f32 	%f379, %f378, %f378;
	ld.const.f32 	%f380, [dev_w+80];
	mul.f32 	%f381, %f58, %f380;
	cvt.f64.f32 	%fd143, %f381;
	cvt.f64.f32 	%fd144, %f378;
	fma.rn.f64 	%fd145, %fd144, 0d4008000000000000, 0d3FF0000000000000;
	cvt.f64.f32 	%fd146, %f379;
	fma.rn.f64 	%fd147, %fd146, 0d4012000000000000, %fd145;
	sub.f64 	%fd148, %fd147, %fd2;
	mul.f64 	%fd149, %fd148, %fd143;
	cvt.rn.f32.f64 	%f382, %fd149;
	ld.const.u32 	%r123, [dev_ex+84];
	cvt.rn.f32.s32 	%f383, %r123;
	ld.const.u32 	%r124, [dev_ey+84];
	cvt.rn.f32.s32 	%f384, %r124;
	mul.f32 	%f385, %f220, %f384;
	fma.rn.f32 	%f386, %f63, %f383, %f385;
	fma.rn.f32 	%f387, %f221, %f54, %f386;
	mul.f32 	%f388, %f387, %f387;
	ld.const.f32 	%f389, [dev_w+84];
	mul.f32 	%f390, %f58, %f389;
	cvt.f64.f32 	%fd150, %f390;
	cvt.f64.f32 	%fd151, %f387;
	fma.rn.f64 	%fd152, %fd151, 0d4008000000000000, 0d3FF0000000000000;
	cvt.f64.f32 	%fd153, %f388;
	fma.rn.f64 	%fd154, %fd153, 0d4012000000000000, %fd152;
	sub.f64 	%fd155, %fd154, %fd2;
	mul.f64 	%fd156, %fd155, %fd150;
	cvt.rn.f32.f64 	%f391, %fd156;
	ld.const.u32 	%r125, [dev_ey+88];
	cvt.rn.f32.s32 	%f392, %r125;
	mul.f32 	%f393, %f220, %f392;
	fma.rn.f32 	%f394, %f63, %f55, %f393;
	ld.const.u32 	%r126, [dev_ez+88];
	cvt.rn.f32.s32 	%f395, %r126;
	fma.rn.f32 	%f396, %f221, %f395, %f394;
	mul.f32 	%f397, %f396, %f396;
	ld.const.f32 	%f398, [dev_w+88];
	mul.f32 	%f399, %f58, %f398;
	cvt.f64.f32 	%fd157, %f399;
	cvt.f64.f32 	%fd158, %f396;
	fma.rn.f64 	%fd159, %fd158, 0d4008000000000000, 0d3FF0000000000000;
	cvt.f64.f32 	%fd160, %f397;
	fma.rn.f64 	%fd161, %fd160, 0d4012000000000000, %fd159;
	sub.f64 	%fd162, %fd161, %fd2;
	mul.f64 	%fd163, %fd162, %fd157;
	cvt.rn.f32.f64 	%f400, %fd163;
	ld.const.u32 	%r127, [dev_ex+92];
	cvt.rn.f32.s32 	%f401, %r127;
	ld.const.u32 	%r128, [dev_ey+92];
	cvt.rn.f32.s32 	%f402, %r128;
	mul.f32 	%f403, %f220, %f402;
	fma.rn.f32 	%f404, %f63, %f401, %f403;
	ld.const.u32 	%r129, [dev_ez+92];
	cvt.rn.f32.s32 	%f405, %r129;
	fma.rn.f32 	%f406, %f221, %f405, %f404;
	mul.f32 	%f407, %f406, %f406;
	ld.const.f32 	%f408, [dev_w+92];
	mul.f32 	%f409, %f58, %f408;
	cvt.f64.f32 	%fd164, %f409;
	cvt.f64.f32 	%fd165, %f406;
	fma.rn.f64 	%fd166, %fd165, 0d4008000000000000, 0d3FF0000000000000;
	cvt.f64.f32 	%fd167, %f407;
	fma.rn.f64 	%fd168, %fd167, 0d4012000000000000, %fd166;
	sub.f64 	%fd169, %fd168, %fd2;
	mul.f64 	%fd170, %fd169, %fd164;
	cvt.rn.f32.f64 	%f410, %fd170;
	mul.f32 	%f411, %f220, %f57;
	fma.rn.f32 	%f412, %f63, %f56, %f411;
	ld.const.u32 	%r130, [dev_ez+96];
	cvt.rn.f32.s32 	%f413, %r130;
	fma.rn.f32 	%f414, %f221, %f413, %f412;
	mul.f32 	%f415, %f414, %f414;
	ld.const.f32 	%f416, [dev_w+96];
	mul.f32 	%f417, %f58, %f416;
	cvt.f64.f32 	%fd171, %f417;
	cvt.f64.f32 	%fd172, %f414;
	fma.rn.f64 	%fd173, %fd172, 0d4008000000000000, 0d3FF0000000000000;
	cvt.f64.f32 	%fd174, %f415;
	fma.rn.f64 	%fd175, %fd174, 0d4012000000000000, %fd173;
	sub.f64 	%fd176, %fd175, %fd2;
	mul.f64 	%fd177, %fd176, %fd171;
	cvt.rn.f32.f64 	%f418, %fd177;
	ld.const.u32 	%r131, [dev_ex+100];
	cvt.rn.f32.s32 	%f419, %r131;
	ld.const.u32 	%r132, [dev_ey+100];
	cvt.rn.f32.s32 	%f420, %r132;
	mul.f32 	%f421, %f220, %f420;
	fma.rn.f32 	%f422, %f63, %f419, %f421;
	ld.const.u32 	%r133, [dev_ez+100];
	cvt.rn.f32.s32 	%f423, %r133;
	fma.rn.f32 	%f424, %f221, %f423, %f422;
	mul.f32 	%f425, %f424, %f424;
	ld.const.f32 	%f426, [dev_w+100];
	mul.f32 	%f427, %f58, %f426;
	cvt.f64.f32 	%fd178, %f427;
	cvt.f64.f32 	%fd179, %f424;
	fma.rn.f64 	%fd180, %fd179, 0d4008000000000000, 0d3FF0000000000000;
	cvt.f64.f32 	%fd181, %f425;
	fma.rn.f64 	%fd182, %fd181, 0d4012000000000000, %fd180;
	sub.f64 	%fd183, %fd182, %fd2;
	mul.f64 	%fd184, %fd183, %fd178;
	cvt.rn.f32.f64 	%f428, %fd184;
	ld.const.u32 	%r134, [dev_ey+104];
	cvt.rn.f32.s32 	%f429, %r134;
	mul.f32 	%f430, %f220, %f429;
	fma.rn.f32 	%f431, %f63, %f59, %f430;
	fma.rn.f32 	%f432, %f221, %f61, %f431;
	mul.f32 	%f433, %f432, %f432;
	ld.const.f32 	%f434, [dev_w+104];
	mul.f32 	%f435, %f58, %f434;
	cvt.f64.f32 	%fd185, %f435;
	cvt.f64.f32 	%fd186, %f432;
	fma.rn.f64 	%fd187, %fd186, 0d4008000000000000, 0d3FF0000000000000;
	cvt.f64.f32 	%fd188, %f433;
	fma.rn.f64 	%fd189, %fd188, 0d4012000000000000, %fd187;
	sub.f64 	%fd190, %fd189, %fd2;
	mul.f64 	%fd191, %fd190, %fd185;
	cvt.rn.f32.f64 	%f436, %fd191;
	cvt.f64.f32 	%fd192, %f517;
	sub.f32 	%f437, %f517, %f234;
	cvt.f64.f32 	%fd193, %f437;
	div.rn.f64 	%fd194, %fd193, 0d3FE3333333333333;
	sub.f64 	%fd195, %fd192, %fd194;
	cvt.rn.f32.f64 	%f438, %fd195;
	cvta.to.global.u64 	%rd13, %rd21;
	mul.wide.s32 	%rd14, %r1, 4;
	add.s64 	%rd15, %rd13, %rd14;
	st.global.f32 	[%rd15], %f438;
	cvta.to.global.u64 	%rd16, %rd20;
	add.s64 	%rd17, %rd16, %rd14;
	ld.global.f32 	%f439, [%rd17+4];
	cvt.f64.f32 	%fd196, %f439;
	sub.f32 	%f440, %f439, %f241;
	cvt.f64.f32 	%fd197, %f440;
	div.rn.f64 	%fd198, %fd197, 0d3FE3333333333333;
	sub.f64 	%fd199, %fd196, %fd198;
	cvt.rn.f32.f64 	%f441, %fd199;
	st.global.f32 	[%rd15+4], %f441;
	ld.global.f32 	%f442, [%rd17+8];
	cvt.f64.f32 	%fd200, %f442;
	sub.f32 	%f443, %f442, %f248;
	cvt.f64.f32 	%fd201, %f443;
	div.rn.f64 	%fd202, %fd201, 0d3FE3333333333333;
	sub.f64 	%fd203, %fd200, %fd202;
	cvt.rn.f32.f64 	%f444, %fd203;
	st.global.f32 	[%rd15+8], %f444;
	ld.global.f32 	%f445, [%rd17+12];
	cvt.f64.f32 	%fd204, %f445;
	sub.f32 	%f446, %f445, %f255;
	cvt.f64.f32 	%fd205, %f446;
	div.rn.f64 	%fd206, %fd205, 0d3FE3333333333333;
	sub.f64 	%fd207, %fd204, %fd206;
	cvt.rn.f32.f64 	%f447, %fd207;
	st.global.f32 	[%rd15+12], %f447;
	ld.global.f32 	%f448, [%rd17+16];
	cvt.f64.f32 	%fd208, %f448;
	sub.f32 	%f449, %f448, %f262;
	cvt.f64.f32 	%fd209, %f449;
	div.rn.f64 	%fd210, %fd209, 0d3FE3333333333333;
	sub.f64 	%fd211, %fd208, %fd210;
	cvt.rn.f32.f64 	%f450, %fd211;
	st.global.f32 	[%rd15+16], %f450;
	ld.global.f32 	%f451, [%rd17+20];
	cvt.f64.f32 	%fd212, %f451;
	sub.f32 	%f452, %f451, %f270;
	cvt.f64.f32 	%fd213, %f452;
	div.rn.f64 	%fd214, %fd213, 0d3FE3333333333333;
	sub.f64 	%fd215, %fd212, %fd214;
	cvt.rn.f32.f64 	%f453, %fd215;
	st.global.f32 	[%rd15+20], %f453;
	ld.global.f32 	%f454, [%rd17+24];
	cvt.f64.f32 	%fd216, %f454;
	sub.f32 	%f455, %f454, %f277;
	cvt.f64.f32 	%fd217, %f455;
	div.rn.f64 	%fd218, %fd217, 0d3FE3333333333333;
	sub.f64 	%fd219, %fd216, %fd218;
	cvt.rn.f32.f64 	%f456, %fd219;
	st.global.f32 	[%rd15+24], %f456;
	ld.global.f32 	%f457, [%rd17+28];
	cvt.f64.f32 	%fd220, %f457;
	sub.f32 	%f458, %f457, %f284;
	cvt.f64.f32 	%fd221, %f458;
	div.rn.f64 	%fd222, %fd221, 0d3FE3333333333333;
	sub.f64 	%fd223, %fd220, %fd222;
	cvt.rn.f32.f64 	%f459, %fd223;
	st.global.f32 	[%rd15+28], %f459;
	ld.global.f32 	%f460, [%rd17+32];
	cvt.f64.f32 	%fd224, %f460;
	sub.f32 	%f461, %f460, %f291;
	cvt.f64.f32 	%fd225, %f461;
	div.rn.f64 	%fd226, %fd225, 0d3FE3333333333333;
	sub.f64 	%fd227, %fd224, %fd226;
	cvt.rn.f32.f64 	%f462, %fd227;
	st.global.f32 	[%rd15+32], %f462;
	ld.global.f32 	%f463, [%rd17+36];
	cvt.f64.f32 	%fd228, %f463;
	sub.f32 	%f464, %f463, %f298;
	cvt.f64.f32 	%fd229, %f464;
	div.rn.f64 	%fd230, %fd229, 0d3FE3333333333333;
	sub.f64 	%fd231, %fd228, %fd230;
	cvt.rn.f32.f64 	%f465, %fd231;
	st.global.f32 	[%rd15+36], %f465;
	ld.global.f32 	%f466, [%rd17+40];
	cvt.f64.f32 	%fd232, %f466;
	sub.f32 	%f467, %f466, %f305;
	cvt.f64.f32 	%fd233, %f467;
	div.rn.f64 	%fd234, %fd233, 0d3FE3333333333333;
	sub.f64 	%fd235, %fd232, %fd234;
	cvt.rn.f32.f64 	%f468, %fd235;
	st.global.f32 	[%rd15+40], %f468;
	ld.global.f32 	%f469, [%rd17+44];
	cvt.f64.f32 	%fd236, %f469;
	sub.f32 	%f470, %f469, %f312;
	cvt.f64.f32 	%fd237, %f470;
	div.rn.f64 	%fd238, %fd237, 0d3FE3333333333333;
	sub.f64 	%fd239, %fd236, %fd238;
	cvt.rn.f32.f64 	%f471, %fd239;
	st.global.f32 	[%rd15+44], %f471;
	ld.global.f32 	%f472, [%rd17+48];
	cvt.f64.f32 	%fd240, %f472;
	sub.f32 	%f473, %f472, %f319;
	cvt.f64.f32 	%fd241, %f473;
	div.rn.f64 	%fd242, %fd241, 0d3FE3333333333333;
	sub.f64 	%fd243, %fd240, %fd242;
	cvt.rn.f32.f64 	%f474, %fd243;
	st.global.f32 	[%rd15+48], %f474;
	ld.global.f32 	%f475, [%rd17+52];
	cvt.f64.f32 	%fd244, %f475;
	sub.f32 	%f476, %f475, %f326;
	cvt.f64.f32 	%fd245, %f476;
	div.rn.f64 	%fd246, %fd245, 0d3FE3333333333333;
	sub.f64 	%fd247, %fd244, %fd246;
	cvt.rn.f32.f64 	%f477, %fd247;
	st.global.f32 	[%rd15+52], %f477;
	ld.global.f32 	%f478, [%rd17+56];
	cvt.f64.f32 	%fd248, %f478;
	sub.f32 	%f479, %f478, %f333;
	cvt.f64.f32 	%fd249, %f479;
	div.rn.f64 	%fd250, %fd249, 0d3FE3333333333333;
	sub.f64 	%fd251, %fd248, %fd250;
	cvt.rn.f32.f64 	%f480, %fd251;
	st.global.f32 	[%rd15+56], %f480;
	ld.global.f32 	%f481, [%rd17+60];
	cvt.f64.f32 	%fd252, %f481;
	sub.f32 	%f482, %f481, %f340;
	cvt.f64.f32 	%fd253, %f482;
	div.rn.f64 	%fd254, %fd253, 0d3FE3333333333333;
	sub.f64 	%fd255, %fd252, %fd254;
	cvt.rn.f32.f64 	%f483, %fd255;
	st.global.f32 	[%rd15+60], %f483;
	ld.global.f32 	%f484, [%rd17+64];
	cvt.f64.f32 	%fd256, %f484;
	sub.f32 	%f485, %f484, %f349;
	cvt.f64.f32 	%fd257, %f485;
	div.rn.f64 	%fd258, %fd257, 0d3FE3333333333333;
	sub.f64 	%fd259, %fd256, %fd258;
	cvt.rn.f32.f64 	%f486, %fd259;
	st.global.f32 	[%rd15+64], %f486;
	ld.global.f32 	%f487, [%rd17+68];
	cvt.f64.f32 	%fd260, %f487;
	sub.f32 	%f488, %f487, %f356;
	cvt.f64.f32 	%fd261, %f488;
	div.rn.f64 	%fd262, %fd261, 0d3FE3333333333333;
	sub.f64 	%fd263, %fd260, %fd262;
	cvt.rn.f32.f64 	%f489, %fd263;
	st.global.f32 	[%rd15+68], %f489;
	ld.global.f32 	%f490, [%rd17+72];
	cvt.f64.f32 	%fd264, %f490;
	sub.f32 	%f491, %f490, %f364;
	cvt.f64.f32 	%fd265, %f491;
	div.rn.f64 	%fd266, %fd265, 0d3FE3333333333333;
	sub.f64 	%fd267, %fd264, %fd266;
	cvt.rn.f32.f64 	%f492, %fd267;
	st.global.f32 	[%rd15+72], %f492;
	ld.global.f32 	%f493, [%rd17+76];
	cvt.f64.f32 	%fd268, %f493;
	sub.f32 	%f494, %f493, %f372;
	cvt.f64.f32 	%fd269, %f494;
	div.rn.f64 	%fd270, %fd269, 0d3FE3333333333333;
	sub.f64 	%fd271, %fd268, %fd270;
	cvt.rn.f32.f64 	%f495, %fd271;
	st.global.f32 	[%rd15+76], %f495;
	ld.global.f32 	%f496, [%rd17+80];
	cvt.f64.f32 	%fd272, %f496;
	sub.f32 	%f497, %f496, %f382;
	cvt.f64.f32 	%fd273, %f497;
	div.rn.f64 	%fd274, %fd273, 0d3FE3333333333333;
	sub.f64 	%fd275, %fd272, %fd274;
	cvt.rn.f32.f64 	%f498, %fd275;
	st.global.f32 	[%rd15+80], %f498;
	ld.global.f32 	%f499, [%rd17+84];
	cvt.f64.f32 	%fd276, %f499;
	sub.f32 	%f500, %f499, %f391;
	cvt.f64.f32 	%fd277, %f500;
	div.rn.f64 	%fd278, %fd277, 0d3FE3333333333333;
	sub.f64 	%fd279, %fd276, %fd278;
	cvt.rn.f32.f64 	%f501, %fd279;
	st.global.f32 	[%rd15+84], %f501;
	ld.global.f32 	%f502, [%rd17+88];
	cvt.f64.f32 	%fd280, %f502;
	sub.f32 	%f503, %f502, %f400;
	cvt.f64.f32 	%fd281, %f503;
	div.rn.f64 	%fd282, %fd281, 0d3FE3333333333333;
	sub.f64 	%fd283, %fd280, %fd282;
	cvt.rn.f32.f64 	%f504, %fd283;
	st.global.f32 	[%rd15+88], %f504;
	ld.global.f32 	%f505, [%rd17+92];
	cvt.f64.f32 	%fd284, %f505;
	sub.f32 	%f506, %f505, %f410;
	cvt.f64.f32 	%fd285, %f506;
	div.rn.f64 	%fd286, %fd285, 0d3FE3333333333333;
	sub.f64 	%fd287, %fd284, %fd286;
	cvt.rn.f32.f64 	%f507, %fd287;
	st.global.f32 	[%rd15+92], %f507;
	ld.global.f32 	%f508, [%rd17+96];
	cvt.f64.f32 	%fd288, %f508;
	sub.f32 	%f509, %f508, %f418;
	cvt.f64.f32 	%fd289, %f509;
	div.rn.f64 	%fd290, %fd289, 0d3FE3333333333333;
	sub.f64 	%fd291, %fd288, %fd290;
	cvt.rn.f32.f64 	%f510, %fd291;
	st.global.f32 	[%rd15+96], %f510;
	ld.global.f32 	%f511, [%rd17+100];
	cvt.f64.f32 	%fd292, %f511;
	sub.f32 	%f512, %f511, %f428;
	cvt.f64.f32 	%fd293, %f512;
	div.rn.f64 	%fd294, %fd293, 0d3FE3333333333333;
	sub.f64 	%fd295, %fd292, %fd294;
	cvt.rn.f32.f64 	%f513, %fd295;
	st.global.f32 	[%rd15+100], %f513;
	ld.global.f32 	%f514, [%rd17+104];
	cvt.f64.f32 	%fd296, %f514;
	sub.f32 	%f515, %f514, %f436;
	cvt.f64.f32 	%fd297, %f515;
	div.rn.f64 	%fd298, %fd297, 0d3FE3333333333333;
	sub.f64 	%fd299, %fd296, %fd298;
	cvt.rn.f32.f64 	%f516, %fd299;
	st.global.f32 	[%rd15+104], %f516;
$L__BB1_4:
	ret;

}
	// .globl	_Z6streamPfPKf
.visible .entry _Z6streamPfPKf(
	.param .u64 .ptr .align 1 _Z6streamPfPKf_param_0,
	.param .u64 .ptr .align 1 _Z6streamPfPKf_param_1
)
{
	.reg .pred 	%p<2>;
	.reg .b32 	%r<752>;
	.reg .b32 	%f<28>;
	.reg .b64 	%rd<61>;

	ld.param.u64 	%rd1, [_Z6streamPfPKf_param_0];
	ld.param.u64 	%rd2, [_Z6streamPfPKf_param_1];
	mov.u32 	%r4, %tid.x;
	mov.u32 	%r5, %ctaid.x;
	mov.u32 	%r6, %ntid.x;
	mad.lo.s32 	%r1, %r5, %r6, %r4;
	mov.u32 	%r7, %tid.y;
	mov.u32 	%r8, %ctaid.y;
	mov.u32 	%r9, %ntid.y;
	mad.lo.s32 	%r10, %r8, %r9, %r7;
	mov.u32 	%r11, %tid.z;
	mov.u32 	%r12, %ctaid.z;
	mov.u32 	%r13, %ntid.z;
	mad.lo.s32 	%r14, %r12, %r13, %r11;
	max.u32 	%r15, %r1, %r10;
	max.u32 	%r16, %r15, %r14;
	setp.gt.u32 	%p1, %r16, 99;
	@%p1 bra 	$L__BB2_2;
	cvta.to.global.u64 	%rd3, %rd2;
	cvta.to.global.u64 	%rd4, %rd1;
	mad.lo.s32 	%r17, %r10, 100, %r1;
	mad.lo.s32 	%r18, %r14, 10000, %r17;
	mul.lo.s32 	%r19, %r18, 27;
	add.s32 	%r20, %r14, 100;
	add.s32 	%r21, %r10, 100;
	add.s32 	%r22, %r1, 100;
	ld.const.u32 	%r23, [dev_ex];
	add.s32 	%r24, %r22, %r23;
	mul.hi.s32 	%r25, %r24, 1374389535;
	shr.u32 	%r26, %r25, 31;
	shr.s32 	%r27, %r25, 5;
	add.s32 	%r28, %r27, %r26;
	mul.lo.s32 	%r29, %r28, 100;
	sub.s32 	%r30, %r24, %r29;
	ld.const.u32 	%r31, [dev_ey];
	add.s32 	%r32, %r21, %r31;
	mul.hi.s32 	%r33, %r32, 1374389535;
	shr.u32 	%r34, %r33, 31;
	shr.s32 	%r35, %r33, 5;
	add.s32 	%r36, %r35, %r34;
	mul.lo.s32 	%r37, %r36, 100;
	sub.s32 	%r38, %r32, %r37;
	ld.const.u32 	%r39, [dev_ez];
	add.s32 	%r40, %r20, %r39;
	mul.hi.s32 	%r41, %r40, 1374389535;
	shr.u32 	%r42, %r41, 31;
	shr.s32 	%r43, %r41, 5;
	add.s32 	%r44, %r43, %r42;
	mul.lo.s32 	%r45, %r44, 100;
	sub.s32 	%r46, %r40, %r45;
	mul.wide.u32 	%rd5, %r19, 4;
	add.s64 	%rd6, %rd3, %rd5;
	ld.global.f32 	%f1, [%rd6];
	mad.lo.s32 	%r47, %r38, 100, %r30;
	mad.lo.s32 	%r48, %r46, 10000, %r47;
	mul.lo.s32 	%r49, %r48, 27;
	mul.wide.s32 	%rd7, %r49, 4;
	add.s64 	%rd8, %rd4, %rd7;
	st.global.f32 	[%rd8], %f1;
	ld.const.u32 	%r50, [dev_ex+4];
	add.s32 	%r51, %r22, %r50;
	mul.hi.s32 	%r52, %r51, 1374389535;
	shr.u32 	%r53, %r52, 31;
	shr.s32 	%r54, %r52, 5;
	add.s32 	%r55, %r54, %r53;
	mul.lo.s32 	%r56, %r55, 100;
	sub.s32 	%r57, %r51, %r56;
	ld.const.u32 	%r58, [dev_ey+4];
	add.s32 	%r59, %r21, %r58;
	mul.hi.s32 	%r60, %r59, 1374389535;
	shr.u32 	%r61, %r60, 31;
	shr.s32 	%r62, %r60, 5;
	add.s32 	%r63, %r62, %r61;
	mul.lo.s32 	%r64, %r63, 100;
	sub.s32 	%r65, %r59, %r64;
	ld.const.u32 	%r66, [dev_ez+4];
	add.s32 	%r67, %r20, %r66;
	mul.hi.s32 	%r68, %r67, 1374389535;
	shr.u32 	%r69, %r68, 31;
	shr.s32 	%r70, %r68, 5;
	add.s32 	%r71, %r70, %r69;
	mul.lo.s32 	%r72, %r71, 100;
	sub.s32 	%r73, %r67, %r72;
	ld.global.f32 	%f2, [%rd6+4];
	mad.lo.s32 	%r74, %r65, 100, %r57;
	mad.lo.s32 	%r75, %r73, 10000, %r74;
	mul.lo.s32 	%r76, %r75, 27;
	mul.wide.s32 	%rd9, %r76, 4;
	add.s64 	%rd10, %rd4, %rd9;
	st.global.f32 	[%rd10+4], %f2;
	ld.const.u32 	%r77, [dev_ex+8];
	add.s32 	%r78, %r22, %r77;
	mul.hi.s32 	%r79, %r78, 1374389535;
	shr.u32 	%r80, %r79, 31;
	shr.s32 	%r81, %r79, 5;
	add.s32 	%r82, %r81, %r80;
	mul.lo.s32 	%r83, %r82, 100;
	sub.s32 	%r84, %r78, %r83;
	ld.const.u32 	%r85, [dev_ey+8];
	add.s32 	%r86, %r21, %r85;
	mul.hi.s32 	%r87, %r86, 1374389535;
	shr.u32 	%r88, %r87, 31;
	shr.s32 	%r89, %r87, 5;
	add.s32 	%r90, %r89, %r88;
	mul.lo.s32 	%r91, %r90, 100;
	sub.s32 	%r92, %r86, %r91;
	ld.const.u32 	%r93, [dev_ez+8];
	add.s32 	%r94, %r20, %r93;
	mul.hi.s32 	%r95, %r94, 1374389535;
	shr.u32 	%r96, %r95, 31;
	shr.s32 	%r97, %r95, 5;
	add.s32 	%r98, %r97, %r96;
	mul.lo.s32 	%r99, %r98, 100;
	sub.s32 	%r100, %r94, %r99;
	ld.global.f32 	%f3, [%rd6+8];
	mad.lo.s32 	%r101, %r92, 100, %r84;
	mad.lo.s32 	%r102, %r100, 10000, %r101;
	mul.lo.s32 	%r103, %r102, 27;
	mul.wide.s32 	%rd11, %r103, 4;
	add.s64 	%rd12, %rd4, %rd11;
	st.global.f32 	[%rd12+8], %f3;
	ld.const.u32 	%r104, [dev_ex+12];
	add.s32 	%r105, %r22, %r104;
	mul.hi.s32 	%r106, %r105, 1374389535;
	shr.u32 	%r107, %r106, 31;
	shr.s32 	%r108, %r106, 5;
	add.s32 	%r109, %r108, %r107;
	mul.lo.s32 	%r110, %r109, 100;
	sub.s32 	%r111, %r105, %r110;
	ld.const.u32 	%r112, [dev_ey+12];
	add.s32 	%r113, %r21, %r112;
	mul.hi.s32 	%r114, %r113, 1374389535;
	shr.u32 	%r115, %r114, 31;
	shr.s32 	%r116, %r114, 5;
	add.s32 	%r117, %r116, %r115;
	mul.lo.s32 	%r118, %r117, 100;
	sub.s32 	%r119, %r113, %r118;
	ld.const.u32 	%r120, [dev_ez+12];
	add.s32 	%r121, %r20, %r120;
	mul.hi.s32 	%r122, %r121, 1374389535;
	shr.u32 	%r123, %r122, 31;
	shr.s32 	%r124, %r122, 5;
	add.s32 	%r125, %r124, %r123;
	mul.lo.s32 	%r126, %r125, 100;
	sub.s32 	%r127, %r121, %r126;
	ld.global.f32 	%f4, [%rd6+12];
	mad.lo.s32 	%r128, %r119, 100, %r111;
	mad.lo.s32 	%r129, %r127, 10000, %r128;
	mul.lo.s32 	%r130, %r129, 27;
	mul.wide.s32 	%rd13, %r130, 4;
	add.s64 	%rd14, %rd4, %rd13;
	st.global.f32 	[%rd14+12], %f4;
	ld.const.u32 	%r131, [dev_ex+16];
	add.s32 	%r132, %r22, %r131;
	mul.hi.s32 	%r133, %r132, 1374389535;
	shr.u32 	%r134, %r133, 31;
	shr.s32 	%r135, %r133, 5;
	add.s32 	%r136, %r135, %r134;
	mul.lo.s32 	%r137, %r136, 100;
	sub.s32 	%r138, %r132, %r137;
	ld.const.u32 	%r139, [dev_ey+16];
	add.s32 	%r140, %r21, %r139;
	mul.hi.s32 	%r141, %r140, 1374389535;
	shr.u32 	%r142, %r141, 31;
	shr.s32 	%r143, %r141, 5;
	add.s32 	%r144, %r143, %r142;
	mul.lo.s32 	%r145, %r144, 100;
	sub.s32 	%r146, %r140, %r145;
	ld.const.u32 	%r147, [dev_ez+16];
	add.s32 	%r148, %r20, %r147;
	mul.hi.s32 	%r149, %r148, 1374389535;
	shr.u32 	%r150, %r149, 31;
	shr.s32 	%r151, %r149, 5;
	add.s32 	%r152, %r151, %r150;
	mul.lo.s32 	%r153, %r152, 100;
	sub.s32 	%r154, %r148, %r153;
	ld.global.f32 	%f5, [%rd6+16];
	mad.lo.s32 	%r155, %r146, 100, %r138;
	mad.lo.s32 	%r156, %r154, 10000, %r155;
	mul.lo.s32 	%r157, %r156, 27;
	mul.wide.s32 	%rd15, %r157, 4;
	add.s64 	%rd16, %rd4, %rd15;
	st.global.f32 	[%rd16+16], %f5;
	ld.const.u32 	%r158, [dev_ex+20];
	add.s32 	%r159, %r22, %r158;
	mul.hi.s32 	%r160, %r159, 1374389535;
	shr.u32 	%r161, %r160, 31;
	shr.s32 	%r162, %r160, 5;
	add.s32 	%r163, %r162, %r161;
	mul.lo.s32 	%r164, %r163, 100;
	sub.s32 	%r165, %r159, %r164;
	ld.const.u32 	%r166, [dev_ey+20];
	add.s32 	%r167, %r21, %r166;
	mul.hi.s32 	%r168, %r167, 1374389535;
	shr.u32 	%r169, %r168, 31;
	shr.s32 	%r170, %r168, 5;
	add.s32 	%r171, %r170, %r169;
	mul.lo.s32 	%r172, %r171, 100;
	sub.s32 	%r173, %r167, %r172;
	ld.const.u32 	%r174, [dev_ez+20];
	add.s32 	%r175, %r20, %r174;
	mul.hi.s32 	%r176, %r175, 1374389535;
	shr.u32 	%r177, %r176, 31;
	shr.s32 	%r178, %r176, 5;
	add.s32 	%r179, %r178, %r177;
	mul.lo.s32 	%r180, %r179, 100;
	sub.s32 	%r181, %r175, %r180;
	ld.global.f32 	%f6, [%rd6+20];
	mad.lo.s32 	%r182, %r173, 100, %r165;
	mad.lo.s32 	%r183, %r181, 10000, %r182;
	mul.lo.s32 	%r184, %r183, 27;
	mul.wide.s32 	%rd17, %r184, 4;
	add.s64 	%rd18, %rd4, %rd17;
	st.global.f32 	[%rd18+20], %f6;
	ld.const.u32 	%r185, [dev_ex+24];
	add.s32 	%r186, %r22, %r185;
	mul.hi.s32 	%r187, %r186, 1374389535;
	shr.u32 	%r188, %r187, 31;
	shr.s32 	%r189, %r187, 5;
	add.s32 	%r190, %r189, %r188;
	mul.lo.s32 	%r191, %r190, 100;
	sub.s32 	%r192, %r186, %r191;
	ld.const.u32 	%r193, [dev_ey+24];
	add.s32 	%r194, %r21, %r193;
	mul.hi.s32 	%r195, %r194, 1374389535;
	shr.u32 	%r196, %r195, 31;
	shr.s32 	%r197, %r195, 5;
	add.s32 	%r198, %r197, %r196;
	mul.lo.s32 	%r199, %r198, 100;
	sub.s32 	%r200, %r194, %r199;
	ld.const.u32 	%r201, [dev_ez+24];
	add.s32 	%r202, %r20, %r201;
	mul.hi.s32 	%r203, %r202, 1374389535;
	shr.u32 	%r204, %r203, 31;
	shr.s32 	%r205, %r203, 5;
	add.s32 	%r206, %r205, %r204;
	mul.lo.s32 	%r207, %r206, 100;
	sub.s32 	%r208, %r202, %r207;
	ld.global.f32 	%f7, [%rd6+24];
	mad.lo.s32 	%r209, %r200, 100, %r192;
	mad.lo.s32 	%r210, %r208, 10000, %r209;
	mul.lo.s32 	%r211, %r210, 27;
	mul.wide.s32 	%rd19, %r211, 4;
	add.s64 	%rd20, %rd4, %rd19;
	st.global.f32 	[%rd20+24], %f7;
	ld.const.u32 	%r212, [dev_ex+28];
	add.s32 	%r213, %r22, %r212;
	mul.hi.s32 	%r214, %r213, 1374389535;
	shr.u32 	%r215, %r214, 31;
	shr.s32 	%r216, %r214, 5;
	add.s32 	%r217, %r216, %r215;
	mul.lo.s32 	%r218, %r217, 100;
	sub.s32 	%r219, %r213, %r218;
	ld.const.u32 	%r220, [dev_ey+28];
	add.s32 	%r221, %r21, %r220;
	mul.hi.s32 	%r222, %r221, 1374389535;
	shr.u32 	%r223, %r222, 31;
	shr.s32 	%r224, %r222, 5;
	add.s32 	%r225, %r224, %r223;
	mul.lo.s32 	%r226, %r225, 100;
	sub.s32 	%r227, %r221, %r226;
	ld.const.u32 	%r228, [dev_ez+28];
	add.s32 	%r229, %r20, %r228;
	mul.hi.s32 	%r230, %r229, 1374389535;
	shr.u32 	%r231, %r230, 31;
	shr.s32 	%r232, %r230, 5;
	add.s32 	%r233, %r232, %r231;
	mul.lo.s32 	%r234, %r233, 100;
	sub.s32 	%r235, %r229, %r234;
	ld.global.f32 	%f8, [%rd6+28];
	mad.lo.s32 	%r236, %r227, 100, %r219;
	mad.lo.s32 	%r237, %r235, 10000, %r236;
	mul.lo.s32 	%r238, %r237, 27;
	mul.wide.s32 	%rd21, %r238, 4;
	add.s64 	%rd22, %rd4, %rd21;
	st.global.f32 	[%rd22+28], %f8;
	ld.const.u32 	%r239, [dev_ex+32];
	add.s32 	%r240, %r22, %r239;
	mul.hi.s32 	%r241, %r240, 1374389535;
	shr.u32 	%r242, %r241, 31;
	shr.s32 	%r243, %r241, 5;
	add.s32 	%r244, %r243, %r242;
	mul.lo.s32 	%r245, %r244, 100;
	sub.s32 	%r246, %r240, %r245;
	ld.const.u32 	%r247, [dev_ey+32];
	add.s32 	%r248, %r21, %r247;
	mul.hi.s32 	%r249, %r248, 1374389535;
	shr.u32 	%r250, %r249, 31;
	shr.s32 	%r251, %r249, 5;
	add.s32 	%r252, %r251, %r250;
	mul.lo.s32 	%r253, %r252, 100;
	sub.s32 	%r254, %r248, %r253;
	ld.const.u32 	%r255, [dev_ez+32];
	add.s32 	%r256, %r20, %r255;
	mul.hi.s32 	%r257, %r256, 1374389535;
	shr.u32 	%r258, %r257, 31;
	shr.s32 	%r259, %r257, 5;
	add.s32 	%r260, %r259, %r258;
	mul.lo.s32 	%r261, %r260, 100;
	sub.s32 	%r262, %r256, %r261;
	ld.global.f32 	%f9, [%rd6+32];
	mad.lo.s32 	%r263, %r254, 100, %r246;
	mad.lo.s32 	%r264, %r262, 10000, %r263;
	mul.lo.s32 	%r265, %r264, 27;
	mul.wide.s32 	%rd23, %r265, 4;
	add.s64 	%rd24, %rd4, %rd23;
	st.global.f32 	[%rd24+32], %f9;
	ld.const.u32 	%r266, [dev_ex+36];
	add.s32 	%r267, %r22, %r266;
	mul.hi.s32 	%r268, %r267, 1374389535;
	shr.u32 	%r269, %r268, 31;
	shr.s32 	%r270, %r268, 5;
	add.s32 	%r271, %r270, %r269;
	mul.lo.s32 	%r272, %r271, 100;
	sub.s32 	%r273, %r267, %r272;
	ld.const.u32 	%r274, [dev_ey+36];
	add.s32 	%r275, %r21, %r274;
	mul.hi.s32 	%r276, %r275, 1374389535;
	shr.u32 	%r277, %r276, 31;
	shr.s32 	%r278, %r276, 5;
	add.s32 	%r279, %r278, %r277;
	mul.lo.s32 	%r280, %r279, 100;
	sub.s32 	%r281, %r275, %r280;
	ld.const.u32 	%r282, [dev_ez+36];
	add.s32 	%r283, %r20, %r282;
	mul.hi.s32 	%r284, %r283, 1374389535;
	shr.u32 	%r285, %r284, 31;
	shr.s32 	%r286, %r284, 5;
	add.s32 	%r287, %r286, %r285;
	mul.lo.s32 	%r288, %r287, 100;
	sub.s32 	%r289, %r283, %r288;
	ld.global.f32 	%f10, [%rd6+36];
	mad.lo.s32 	%r290, %r281, 100, %r273;
	mad.lo.s32 	%r291, %r289, 10000, %r290;
	mul.lo.s32 	%r292, %r291, 27;
	mul.wide.s32 	%rd25, %r292, 4;
	add.s64 	%rd26, %rd4, %rd25;
	st.global.f32 	[%rd26+36], %f10;
	ld.const.u32 	%r293, [dev_ex+40];
	add.s32 	%r294, %r22, %r293;
	mul.hi.s32 	%r295, %r294, 1374389535;
	shr.u32 	%r296, %r295, 31;
	shr.s32 	%r297, %r295, 5;
	add.s32 	%r298, %r297, %r296;
	mul.lo.s32 	%r299, %r298, 100;
	sub.s32 	%r300, %r294, %r299;
	ld.const.u32 	%r301, [dev_ey+40];
	add.s32 	%r302, %r21, %r301;
	mul.hi.s32 	%r303, %r302, 1374389535;
	shr.u32 	%r304, %r303, 31;
	shr.s32 	%r305, %r303, 5;
	add.s32 	%r306, %r305, %r304;
	mul.lo.s32 	%r307, %r306, 100;
	sub.s32 	%r308, %r302, %r307;
	ld.const.u32 	%r309, [dev_ez+40];
	add.s32 	%r310, %r20, %r309;
	mul.hi.s32 	%r311, %r310, 1374389535;
	shr.u32 	%r312, %r311, 31;
	shr.s32 	%r313, %r311, 5;
	add.s32 	%r314, %r313, %r312;
	mul.lo.s32 	%r315, %r314, 100;
	sub.s32 	%r316, %r310, %r315;
	ld.global.f32 	%f11, [%rd6+40];
	mad.lo.s32 	%r317, %r308, 100, %r300;
	mad.lo.s32 	%r318, %r316, 10000, %r317;
	mul.lo.s32 	%r319, %r318, 27;
	mul.wide.s32 	%rd27, %r319, 4;
	add.s64 	%rd28, %rd4, %rd27;
	st.global.f32 	[%rd28+40], %f11;
	ld.const.u32 	%r320, [dev_ex+44];
	add.s32 	%r321, %r22, %r320;
	mul.hi.s32 	%r322, %r321, 1374389535;
	shr.u32 	%r323, %r322, 31;
	shr.s32 	%r324, %r322, 5;
	add.s32 	%r325, %r324, %r323;
	mul.lo.s32 	%r326, %r325, 100;
	sub.s32 	%r327, %r321, %r326;
	ld.const.u32 	%r328, [dev_ey+44];
	add.s32 	%r329, %r21, %r328;
	mul.hi.s32 	%r330, %r329, 1374389535;
	shr.u32 	%r331, %r330, 31;
	shr.s32 	%r332, %r330, 5;
	add.s32 	%r333, %r332, %r331;
	mul.lo.s32 	%r334, %r333, 100;
	sub.s32 	%r335, %r329, %r334;
	ld.const.u32 	%r336, [dev_ez+44];
	add.s32 	%r337, %r20, %r336;
	mul.hi.s32 	%r338, %r337, 1374389535;
	shr.u32 	%r339, %r338, 31;
	shr.s32 	%r340, %r338, 5;
	add.s32 	%r341, %r340, %r339;
	mul.lo.s32 	%r342, %r341, 100;
	sub.s32 	%r343, %r337, %r342;
	ld.global.f32 	%f12, [%rd6+44];
	mad.lo.s32 	%r344, %r335, 100, %r327;
	mad.lo.s32 	%r345, %r343, 10000, %r344;
	mul.lo.s32 	%r346, %r345, 27;
	mul.wide.s32 	%rd29, %r346, 4;
	add.s64 	%rd30, %rd4, %rd29;
	st.global.f32 	[%rd30+44], %f12;
	ld.const.u32 	%r347, [dev_ex+48];
	add.s32 	%r348, %r22, %r347;
	mul.hi.s32 	%r349, %r348, 1374389535;
	shr.u32 	%r350, %r349, 31;
	shr.s32 	%r351, %r349, 5;
	add.s32 	%r352, %r351, %r350;
	mul.lo.s32 	%r353, %r352, 100;
	sub.s32 	%r354, %r348, %r353;
	ld.const.u32 	%r355, [dev_ey+48];
	add.s32 	%r356, %r21, %r355;
	mul.hi.s32 	%r357, %r356, 1374389535;
	shr.u32 	%r358, %r357, 31;
	shr.s32 	%r359, %r357, 5;
	add.s32 	%r360, %r359, %r358;
	mul.lo.s32 	%r361, %r360, 100;
	sub.s32 	%r362, %r356, %r361;
	ld.const.u32 	%r363, [dev_ez+48];
	add.s32 	%r364, %r20, %r363;
	mul.hi.s32 	%r365, %r364, 1374389535;
	shr.u32 	%r366, %r365, 31;
	shr.s32 	%r367, %r365, 5;
	add.s32 	%r368, %r367, %r366;
	mul.lo.s32 	%r369, %r368, 100;
	sub.s32 	%r370, %r364, %r369;
	ld.global.f32 	%f13, [%rd6+48];
	mad.lo.s32 	%r371, %r362, 100, %r354;
	mad.lo.s32 	%r372, %r370, 10000, %r371;
	mul.lo.s32 	%r373, %r372, 27;
	mul.wide.s32 	%rd31, %r373, 4;
	add.s64 	%rd32, %rd4, %rd31;
	st.global.f32 	[%rd32+48], %f13;
	ld.const.u32 	%r374, [dev_ex+52];
	add.s32 	%r375, %r22, %r374;
	mul.hi.s32 	%r376, %r375, 1374389535;
	shr.u32 	%r377, %r376, 31;
	shr.s32 	%r378, %r376, 5;
	add.s32 	%r379, %r378, %r377;
	mul.lo.s32 	%r380, %r379, 100;
	sub.s32 	%r381, %r375, %r380;
	ld.const.u32 	%r382, [dev_ey+52];
	add.s32 	%r383, %r21, %r382;
	mul.hi.s32 	%r384, %r383, 1374389535;
	shr.u32 	%r385, %r384, 31;
	shr.s32 	%r386, %r384, 5;
	add.s32 	%r387, %r386, %r385;
	mul.lo.s32 	%r388, %r387, 100;
	sub.s32 	%r389, %r383, %r388;
	ld.const.u32 	%r390, [dev_ez+52];
	add.s32 	%r391, %r20, %r390;
	mul.hi.s32 	%r392, %r391, 1374389535;
	shr.u32 	%r393, %r392, 31;
	shr.s32 	%r394, %r392, 5;
	add.s32 	%r395, %r394, %r393;
	mul.lo.s32 	%r396, %r395, 100;
	sub.s32 	%r397, %r391, %r396;
	ld.global.f32 	%f14, [%rd6+52];
	mad.lo.s32 	%r398, %r389, 100, %r381;
	mad.lo.s32 	%r399, %r397, 10000, %r398;
	mul.lo.s32 	%r400, %r399, 27;
	mul.wide.s32 	%rd33, %r400, 4;
	add.s64 	%rd34, %rd4, %rd33;
	st.global.f32 	[%rd34+52], %f14;
	ld.const.u32 	%r401, [dev_ex+56];
	add.s32 	%r402, %r22, %r401;
	mul.hi.s32 	%r403, %r402, 1374389535;
	shr.u32 	%r404, %r403, 31;
	shr.s32 	%r405, %r403, 5;
	add.s32 	%r406, %r405, %r404;
	mul.lo.s32 	%r407, %r406, 100;
	sub.s32 	%r408, %r402, %r407;
	ld.const.u32 	%r409, [dev_ey+56];
	add.s32 	%r410, %r21, %r409;
	mul.hi.s32 	%r411, %r410, 1374389535;
	shr.u32 	%r412, %r411, 31;
	shr.s32 	%r413, %r411, 5;
	add.s32 	%r414, %r413, %r412;
	mul.lo.s32 	%r415, %r414, 100;
	sub.s32 	%r416, %r410, %r415;
	ld.const.u32 	%r417, [dev_ez+56];
	add.s32 	%r418, %r20, %r417;
	mul.hi.s32 	%r419, %r418, 1374389535;
	shr.u32 	%r420, %r419, 31;
	shr.s32 	%r421, %r419, 5;
	add.s32 	%r422, %r421, %r420;
	mul.lo.s32 	%r423, %r422, 100;
	sub.s32 	%r424, %r418, %r423;
	ld.global.f32 	%f15, [%rd6+56];
	mad.lo.s32 	%r425, %r416, 100, %r408;
	mad.lo.s32 	%r426, %r424, 10000, %r425;
	mul.lo.s32 	%r427, %r426, 27;
	mul.wide.s32 	%rd35, %r427, 4;
	add.s64 	%rd36, %rd4, %rd35;
	st.global.f32 	[%rd36+56], %f15;
	ld.const.u32 	%r428, [dev_ex+60];
	add.s32 	%r429, %r22, %r428;
	mul.hi.s32 	%r430, %r429, 1374389535;
	shr.u32 	%r431, %r430, 31;
	shr.s32 	%r432, %r430, 5;
	add.s32 	%r433, %r432, %r431;
	mul.lo.s32 	%r434, %r433, 100;
	sub.s32 	%r435, %r429, %r434;
	ld.const.u32 	%r436, [dev_ey+60];
	add.s32 	%r437, %r21, %r436;
	mul.hi.s32 	%r438, %r437, 1374389535;
	shr.u32 	%r439, %r438, 31;
	shr.s32 	%r440, %r438, 5;
	add.s32 	%r441, %r440, %r439;
	mul.lo.s32 	%r442, %r441, 100;
	sub.s32 	%r443, %r437, %r442;
	ld.const.u32 	%r444, [dev_ez+60];
	add.s32 	%r445, %r20, %r444;
	mul.hi.s32 	%r446, %r445, 1374389535;
	shr.u32 	%r447, %r446, 31;
	shr.s32 	%r448, %r446, 5;
	add.s32 	%r449, %r448, %r447;
	mul.lo.s32 	%r450, %r449, 100;
	sub.s32 	%r451, %r445, %r450;
	ld.global.f32 	%f16, [%rd6+60];
	mad.lo.s32 	%r452, %r443, 100, %r435;
	mad.lo.s32 	%r453, %r451, 10000, %r452;
	mul.lo.s32 	%r454, %r453, 27;
	mul.wide.s32 	%rd37, %r454, 4;
	add.s64 	%rd38, %rd4, %rd37;
	st.global.f32 	[%rd38+60], %f16;
	ld.const.u32 	%r455, [dev_ex+64];
	add.s32 	%r456, %r22, %r455;
	mul.hi.s32 	%r457, %r456, 1374389535;
	shr.u32 	%r458, %r457, 31;
	shr.s32 	%r459, %r457, 5;
	add.s32 	%r460, %r459, %r458;
	mul.lo.s32 	%r461, %r460, 100;
	sub.s32 	%r462, %r456, %r461;
	ld.const.u32 	%r463, [dev_ey+64];
	add.s32 	%r464, %r21, %r463;
	mul.hi.s32 	%r465, %r464, 1374389535;
	shr.u32 	%r466, %r465, 31;
	shr.s32 	%r467, %r465, 5;
	add.s32 	%r468, %r467, %r466;
	mul.lo.s32 	%r469, %r468, 100;
	sub.s32 	%r470, %r464, %r469;
	ld.const.u32 	%r471, [dev_ez+64];
	add.s32 	%r472, %r20, %r471;
	mul.hi.s32 	%r473, %r472, 1374389535;
	shr.u32 	%r474, %r473, 31;
	shr.s32 	%r475, %r473, 5;
	add.s32 	%r476, %r475, %r474;
	mul.lo.s32 	%r477, %r476, 100;
	sub.s32 	%r478, %r472, %r477;
	ld.global.f32 	%f17, [%rd6+64];
	mad.lo.s32 	%r479, %r470, 100, %r462;
	mad.lo.s32 	%r480, %r478, 10000, %r479;
	mul.lo.s32 	%r481, %r480, 27;
	mul.wide.s32 	%rd39, %r481, 4;
	add.s64 	%rd40, %rd4, %rd39;
	st.global.f32 	[%rd40+64], %f17;
	ld.const.u32 	%r482, [dev_ex+68];
	add.s32 	%r483, %r22, %r482;
	mul.hi.s32 	%r484, %r483, 1374389535;
	shr.u32 	%r485, %r484, 31;
	shr.s32 	%r486, %r484, 5;
	add.s32 	%r487, %r486, %r485;
	mul.lo.s32 	%r488, %r487, 100;
	sub.s32 	%r489, %r483, %r488;
	ld.const.u32 	%r490, [dev_ey+68];
	add.s32 	%r491, %r21, %r490;
	mul.hi.s32 	%r492, %r491, 1374389535;
	shr.u32 	%r493, %r492, 31;
	shr.s32 	%r494, %r492, 5;
	add.s32 	%r495, %r494, %r493;
	mul.lo.s32 	%r496, %r495, 100;
	sub.s32 	%r497, %r491, %r496;
	ld.const.u32 	%r498, [dev_ez+68];
	add.s32 	%r499, %r20, %r498;
	mul.hi.s32 	%r500, %r499, 1374389535;
	shr.u32 	%r501, %r500, 31;
	shr.s32 	%r502, %r500, 5;
	add.s32 	%r503, %r502, %r501;
	mul.lo.s32 	%r504, %r503, 100;
	sub.s32 	%r505, %r499, %r504;
	ld.global.f32 	%f18, [%rd6+68];
	mad.lo.s32 	%r506, %r497, 100, %r489;
	mad.lo.s32 	%r507, %r505, 10000, %r506;
	mul.lo.s32 	%r508, %r507, 27;
	mul.wide.s32 	%rd41, %r508, 4;
	add.s64 	%rd42, %rd4, %rd41;
	st.global.f32 	[%rd42+68], %f18;
	ld.const.u32 	%r509, [dev_ex+72];
	add.s32 	%r510, %r22, %r509;
	mul.hi.s32 	%r511, %r510, 1374389535;
	shr.u32 	%r512, %r511, 31;
	shr.s32 	%r513, %r511, 5;
	add.s32 	%r514, %r513, %r512;
	mul.lo.s32 	%r515, %r514, 100;
	sub.s32 	%r516, %r510, %r515;
	ld.const.u32 	%r517, [dev_ey+72];
	add.s32 	%r518, %r21, %r517;
	mul.hi.s32 	%r519, %r518, 1374389535;
	shr.u32 	%r520, %r519, 31;
	shr.s32 	%r521, %r519, 5;
	add.s32 	%r522, %r521, %r520;
	mul.lo.s32 	%r523, %r522, 100;
	sub.s32 	%r524, %r518, %r523;
	ld.const.u32 	%r525, [dev_ez+72];
	add.s32 	%r526, %r20, %r525;
	mul.hi.s32 	%r527, %r526, 1374389535;
	shr.u32 	%r528, %r527, 31;
	shr.s32 	%r529, %r527, 5;
	add.s32 	%r530, %r529, %r528;
	mul.lo.s32 	%r531, %r530, 100;
	sub.s32 	%r532, %r526, %r531;
	ld.global.f32 	%f19, [%rd6+72];
	mad.lo.s32 	%r533, %r524, 100, %r516;
	mad.lo.s32 	%r534, %r532, 10000, %r533;
	mul.lo.s32 	%r535, %r534, 27;
	mul.wide.s32 	%rd43, %r535, 4;
	add.s64 	%rd44, %rd4, %rd43;
	st.global.f32 	[%rd44+72], %f19;
	ld.const.u32 	%r536, [dev_ex+76];
	add.s32 	%r537, %r22, %r536;
	mul.hi.s32 	%r538, %r537, 1374389535;
	shr.u32 	%r539, %r538, 31;
	shr.s32 	%r540, %r538, 5;
	add.s32 	%r541, %r540, %r539;
	mul.lo.s32 	%r542, %r541, 100;
	sub.s32 	%r543, %r537, %r542;
	ld.const.u32 	%r544, [dev_ey+76];
	add.s32 	%r545, %r21, %r544;
	mul.hi.s32 	%r546, %r545, 1374389535;
	shr.u32 	%r547, %r546, 31;
	shr.s32 	%r548, %r546, 5;
	add.s32 	%r549, %r548, %r547;
	mul.lo.s32 	%r550, %r549, 100;
	sub.s32 	%r551, %r545, %r550;
	ld.const.u32 	%r552, [dev_ez+76];
	add.s32 	%r553, %r20, %r552;
	mul.hi.s32 	%r554, %r553, 1374389535;
	shr.u32 	%r555, %r554, 31;
	shr.s32 	%r556, %r554, 5;
	add.s32 	%r557, %r556, %r555;
	mul.lo.s32 	%r558, %r557, 100;
	sub.s32 	%r559, %r553, %r558;
	ld.global.f32 	%f20, [%rd6+76];
	mad.lo.s32 	%r560, %r551, 100, %r543;
	mad.lo.s32 	%r561, %r559, 10000, %r560;
	mul.lo.s32 	%r562, %r561, 27;
	mul.wide.s32 	%rd45, %r562, 4;
	add.s64 	%rd46, %rd4, %rd45;
	st.global.f32 	[%rd46+76], %f20;
	ld.const.u32 	%r563, [dev_ex+80];
	add.s32 	%r564, %r22, %r563;
	mul.hi.s32 	%r565, %r564, 1374389535;
	shr.u32 	%r566, %r565, 31;
	shr.s32 	%r567, %r565, 5;
	add.s32 	%r568, %r567, %r566;
	mul.lo.s32 	%r569, %r568, 100;
	sub.s32 	%r570, %r564, %r569;
	ld.const.u32 	%r571, [dev_ey+80];
	add.s32 	%r572, %r21, %r571;
	mul.hi.s32 	%r573, %r572, 1374389535;
	shr.u32 	%r574, %r573, 31;
	shr.s32 	%r575, %r573, 5;
	add.s32 	%r576, %r575, %r574;
	mul.lo.s32 	%r577, %r576, 100;
	sub.s32 	%r578, %r572, %r577;
	ld.const.u32 	%r579, [dev_ez+80];
	add.s32 	%r580, %r20, %r579;
	mul.hi.s32 	%r581, %r580, 1374389535;
	shr.u32 	%r582, %r581, 31;
	shr.s32 	%r583, %r581, 5;
	add.s32 	%r584, %r583, %r582;
	mul.lo.s32 	%r585, %r584, 100;
	sub.s32 	%r586, %r580, %r585;
	ld.global.f32 	%f21, [%rd6+80];
	mad.lo.s32 	%r587, %r578, 100, %r570;
	mad.lo.s32 	%r588, %r586, 10000, %r587;
	mul.lo.s32 	%r589, %r588, 27;
	mul.wide.s32 	%rd47, %r589, 4;
	add.s64 	%rd48, %rd4, %rd47;
	st.global.f32 	[%rd48+80], %f21;
	ld.const.u32 	%r590, [dev_ex+84];
	add.s32 	%r591, %r22, %r590;
	mul.hi.s32 	%r592, %r591, 1374389535;
	shr.u32 	%r593, %r592, 31;
	shr.s32 	%r594, %r592, 5;
	add.s32 	%r595, %r594, %r593;
	mul.lo.s32 	%r596, %r595, 100;
	sub.s32 	%r597, %r591, %r596;
	ld.const.u32 	%r598, [dev_ey+84];
	add.s32 	%r599, %r21, %r598;
	mul.hi.s32 	%r600, %r599, 1374389535;
	shr.u32 	%r601, %r600, 31;
	shr.s32 	%r602, %r600, 5;
	add.s32 	%r603, %r602, %r601;
	mul.lo.s32 	%r604, %r603, 100;
	sub.s32 	%r605, %r599, %r604;
	ld.const.u32 	%r606, [dev_ez+84];
	add.s32 	%r607, %r20, %r606;
	mul.hi.s32 	%r608, %r607, 1374389535;
	shr.u32 	%r609, %r608, 31;
	shr.s32 	%r610, %r608, 5;
	add.s32 	%r611, %r610, %r609;
	mul.lo.s32 	%r612, %r611, 100;
	sub.s32 	%r613, %r607, %r612;
	ld.global.f32 	%f22, [%rd6+84];
	mad.lo.s32 	%r614, %r605, 100, %r597;
	mad.lo.s32 	%r615, %r613, 10000, %r614;
	mul.lo.s32 	%r616, %r615, 27;
	mul.wide.s32 	%rd49, %r616, 4;
	add.s64 	%rd50, %rd4, %rd49;
	st.global.f32 	[%rd50+84], %f22;
	ld.const.u32 	%r617, [dev_ex+88];
	add.s32 	%r618, %r22, %r617;
	mul.hi.s32 	%r619, %r618, 1374389535;
	shr.u32 	%r620, %r619, 31;
	shr.s32 	%r621, %r619, 5;
	add.s32 	%r622, %r621, %r620;
	mul.lo.s32 	%r623, %r622, 100;
	sub.s32 	%r624, %r618, %r623;
	ld.const.u32 	%r625, [dev_ey+88];
	add.s32 	%r626, %r21, %r625;
	mul.hi.s32 	%r627, %r626, 1374389535;
	shr.u32 	%r628, %r627, 31;
	shr.s32 	%r629, %r627, 5;
	add.s32 	%r630, %r629, %r628;
	mul.lo.s32 	%r631, %r630, 100;
	sub.s32 	%r632, %r626, %r631;
	ld.const.u32 	%r633, [dev_ez+88];
	add.s32 	%r634, %r20, %r633;
	mul.hi.s32 	%r635, %r634, 1374389535;
	shr.u32 	%r636, %r635, 31;
	shr.s32 	%r637, %r635, 5;
	add.s32 	%r638, %r637, %r636;
	mul.lo.s32 	%r639, %r638, 100;
	sub.s32 	%r640, %r634, %r639;
	ld.global.f32 	%f23, [%rd6+88];
	mad.lo.s32 	%r641, %r632, 100, %r624;
	mad.lo.s32 	%r642, %r640, 10000, %r641;
	mul.lo.s32 	%r643, %r642, 27;
	mul.wide.s32 	%rd51, %r643, 4;
	add.s64 	%rd52, %rd4, %rd51;
	st.global.f32 	[%rd52+88], %f23;
	ld.const.u32 	%r644, [dev_ex+92];
	add.s32 	%r645, %r22, %r644;
	mul.hi.s32 	%r646, %r645, 1374389535;
	shr.u32 	%r647, %r646, 31;
	shr.s32 	%r648, %r646, 5;
	add.s32 	%r649, %r648, %r647;
	mul.lo.s32 	%r650, %r649, 100;
	sub.s32 	%r651, %r645, %r650;
	ld.const.u32 	%r652, [dev_ey+92];
	add.s32 	%r653, %r21, %r652;
	mul.hi.s32 	%r654, %r653, 1374389535;
	shr.u32 	%r655, %r654, 31;
	shr.s32 	%r656, %r654, 5;
	add.s32 	%r657, %r656, %r655;
	mul.lo.s32 	%r658, %r657, 100;
	sub.s32 	%r659, %r653, %r658;
	ld.const.u32 	%r660, [dev_ez+92];
	add.s32 	%r661, %r20, %r660;
	mul.hi.s32 	%r662, %r661, 1374389535;
	shr.u32 	%r663, %r662, 31;
	shr.s32 	%r664, %r662, 5;
	add.s32 	%r665, %r664, %r663;
	mul.lo.s32 	%r666, %r665, 100;
	sub.s32 	%r667, %r661, %r666;
	ld.global.f32 	%f24, [%rd6+92];
	mad.lo.s32 	%r668, %r659, 100, %r651;
	mad.lo.s32 	%r669, %r667, 10000, %r668;
	mul.lo.s32 	%r670, %r669, 27;
	mul.wide.s32 	%rd53, %r670, 4;
	add.s64 	%rd54, %rd4, %rd53;
	st.global.f32 	[%rd54+92], %f24;
	ld.const.u32 	%r671, [dev_ex+96];
	add.s32 	%r672, %r22, %r671;
	mul.hi.s32 	%r673, %r672, 1374389535;
	shr.u32 	%r674, %r673, 31;
	shr.s32 	%r675, %r673, 5;
	add.s32 	%r676, %r675, %r674;
	mul.lo.s32 	%r677, %r676, 100;
	sub.s32 	%r678, %r672, %r677;
	ld.const.u32 	%r679, [dev_ey+96];
	add.s32 	%r680, %r21, %r679;
	mul.hi.s32 	%r681, %r680, 1374389535;
	shr.u32 	%r682, %r681, 31;
	shr.s32 	%r683, %r681, 5;
	add.s32 	%r684, %r683, %r682;
	mul.lo.s32 	%r685, %r684, 100;
	sub.s32 	%r686, %r680, %r685;
	ld.const.u32 	%r687, [dev_ez+96];
	add.s32 	%r688, %r20, %r687;
	mul.hi.s32 	%r689, %r688, 1374389535;
	shr.u32 	%r690, %r689, 31;
	shr.s32 	%r691, %r689, 5;
	add.s32 	%r692, %r691, %r690;
	mul.lo.s32 	%r693, %r692, 100;
	sub.s32 	%r694, %r688, %r693;
	ld.global.f32 	%f25, [%rd6+96];
	mad.lo.s32 	%r695, %r686, 100, %r678;
	mad.lo.s32 	%r696, %r694, 10000, %r695;
	mul.lo.s32 	%r697, %r696, 27;
	mul.wide.s32 	%rd55, %r697, 4;
	add.s64 	%rd56, %rd4, %rd55;
	st.global.f32 	[%rd56+96], %f25;
	ld.const.u32 	%r698, [dev_ex+100];
	add.s32 	%r699, %r22, %r698;
	mul.hi.s32 	%r700, %r699, 1374389535;
	shr.u32 	%r701, %r700, 31;
	shr.s32 	%r702, %r700, 5;
	add.s32 	%r703, %r702, %r701;
	mul.lo.s32 	%r704, %r703, 100;
	sub.s32 	%r705, %r699, %r704;
	ld.const.u32 	%r706, [dev_ey+100];
	add.s32 	%r707, %r21, %r706;
	mul.hi.s32 	%r708, %r707, 1374389535;
	shr.u32 	%r709, %r708, 31;
	shr.s32 	%r710, %r708, 5;
	add.s32 	%r711, %r710, %r709;
	mul.lo.s32 	%r712, %r711, 100;
	sub.s32 	%r713, %r707, %r712;
	ld.const.u32 	%r714, [dev_ez+100];
	add.s32 	%r715, %r20, %r714;
	mul.hi.s32 	%r716, %r715, 1374389535;
	shr.u32 	%r717, %r716, 31;
	shr.s32 	%r718, %r716, 5;
	add.s32 	%r719, %r718, %r717;
	mul.lo.s32 	%r720, %r719, 100;
	sub.s32 	%r721, %r715, %r720;
	ld.global.f32 	%f26, [%rd6+100];
	mad.lo.s32 	%r722, %r713, 100, %r705;
	mad.lo.s32 	%r723, %r721, 10000, %r722;
	mul.lo.s32 	%r724, %r723, 27;
	mul.wide.s32 	%rd57, %r724, 4;
	add.s64 	%rd58, %rd4, %rd57;
	st.global.f32 	[%rd58+100], %f26;
	ld.const.u32 	%r725, [dev_ex+104];
	add.s32 	%r726, %r22, %r725;
	mul.hi.s32 	%r727, %r726, 1374389535;
	shr.u32 	%r728, %r727, 31;
	shr.s32 	%r729, %r727, 5;
	add.s32 	%r730, %r729, %r728;
	mul.lo.s32 	%r731, %r730, 100;
	sub.s32 	%r732, %r726, %r731;
	ld.const.u32 	%r733, [dev_ey+104];
	add.s32 	%r734, %r21, %r733;
	mul.hi.s32 	%r735, %r734, 1374389535;
	shr.u32 	%r736, %r735, 31;
	shr.s32 	%r737, %r735, 5;
	add.s32 	%r738, %r737, %r736;
	mul.lo.s32 	%r739, %r738, 100;
	sub.s32 	%r740, %r734, %r739;
	ld.const.u32 	%r741, [dev_ez+104];
	add.s32 	%r742, %r20, %r741;
	mul.hi.s32 	%r743, %r742, 1374389535;
	shr.u32 	%r744, %r743, 31;
	shr.s32 	%r745, %r743, 5;
	add.s32 	%r746, %r745, %r744;
	mul.lo.s32 	%r747, %r746, 100;
	sub.s32 	%r748, %r742, %r747;
	ld.global.f32 	%f27, [%rd6+104];
	mad.lo.s32 	%r749, %r740, 100, %r732;
	mad.lo.s32 	%r750, %r748, 10000, %r749;
	mul.lo.s32 	%r751, %r750, 27;
	mul.wide.s32 	%rd59, %r751, 4;
	add.s64 	%rd60, %rd4, %rd59;
	st.global.f32 	[%rd60+104], %f27;
$L__BB2_2:
	ret;

}


// ===== COMPILED SASS (sm_100) =====

	.target	sm_100

	.elftype	@"ET_EXEC"


//--------------------- .note.nv.tkinfo           --------------------------
	.section	.note.nv.tkinfo,"",@"SHT_NOTE"
	.sectionflags	@"SHF_NOTE_NV_TKINFO"
	.tkinfo
        /*0018*/ 	.word	0x00000002
        /*0030*/ 	.string	""
        /*0030*/ 	.string	"ptxas"
        /*0030*/ 	.string	"Cuda compilation tools, release 13.0, V13.0.88"
        /*0030*/ 	.string	"Build cuda_13.0.r13.0/compiler.36424714_0"
        /*0030*/ 	.string	"-arch sm_100 -m 64 "



//--------------------- .note.nv.cuinfo           --------------------------
	.section	.note.nv.cuinfo,"",@"SHT_NOTE"
	.sectionflags	@"SHF_NOTE_NV_CUINFO"
        /*0018*/ 	.short	0x0002
        /*001a*/ 	.short	0x0064
        /*001c*/ 	.short	0x0082
	.zero		2


//--------------------- .nv.info                  --------------------------
	.section	.nv.info,"",@"SHT_CUDA_INFO"
	.align	4


	//----- nvinfo : EIATTR_REGCOUNT
	.align		4
        /*0000*/ 	.byte	0x04, 0x2f
        /*0002*/ 	.short	(.L_6 - .L_5)
	.align		4
.L_5:
        /*0004*/ 	.word	index@(_Z5WatchPfS_S_S_)
        /*0008*/ 	.word	0x0000000c


	//----- nvinfo : EIATTR_FRAME_SIZE
	.align		4
.L_6:
        /*000c*/ 	.byte	0x04, 0x11
        /*000e*/ 	.short	(.L_8 - .L_7)
	.align		4
.L_7:
        /*0010*/ 	.word	index@(_Z5WatchPfS_S_S_)
        /*0014*/ 	.word	0x00000000


	//----- nvinfo : EIATTR_REGCOUNT
	.align		4
.L_8:
        /*0018*/ 	.byte	0x04, 0x2f
        /*001a*/ 	.short	(.L_10 - .L_9)
	.align		4
.L_9:
        /*001c*/ 	.word	index@(_Z11collideLBGKPfS_S_S_)
        /*0020*/ 	.word	0x00000050


	//----- nvinfo : EIATTR_FRAME_SIZE
	.align		4
.L_10:
        /*0024*/ 	.byte	0x04, 0x11
        /*0026*/ 	.short	(.L_12 - .L_11)
	.align		4
.L_11:
        /*0028*/ 	.word	index@($__internal_1_$__cuda_sm3x_div_rn_noftz_f32_slowpath)
        /*002c*/ 	.word	0x00000000


	//----- nvinfo : EIATTR_FRAME_SIZE
	.align		4
.L_12:
        /*0030*/ 	.byte	0x04, 0x11
        /*0032*/ 	.short	(.L_14 - .L_13)
	.align		4
.L_13:
        /*0034*/ 	.word	index@($__internal_0_$__cuda_sm20_div_rn_f64_full)
        /*0038*/ 	.word	0x00000000


	//----- nvinfo : EIATTR_FRAME_SIZE
	.align		4
.L_14:
        /*003c*/ 	.byte	0x04, 0x11
        /*003e*/ 	.short	(.L_16 - .L_15)
	.align		4
.L_15:
        /*0040*/ 	.word	index@(_Z11collideLBGKPfS_S_S_)
        /*0044*/ 	.word	0x00000000


	//----- nvinfo : EIATTR_REGCOUNT
	.align		4
.L_16:
        /*0048*/ 	.byte	0x04, 0x2f
        /*004a*/ 	.short	(.L_18 - .L_17)
	.align		4
.L_17:
        /*004c*/ 	.word	index@(_Z6streamPfPKf)
        /*0050*/ 	.word	0x00000018


	//----- nvinfo : EIATTR_FRAME_SIZE
	.align		4
.L_18:
        /*0054*/ 	.byte	0x04, 0x11
        /*0056*/ 	.short	(.L_20 - .L_19)
	.align		4
.L_19:
        /*0058*/ 	.word	index@(_Z6streamPfPKf)
        /*005c*/ 	.word	0x00000000


	//----- nvinfo : EIATTR_MIN_STACK_SIZE
	.align		4
.L_20:
        /*0060*/ 	.byte	0x04, 0x12
        /*0062*/ 	.short	(.L_22 - .L_21)
	.align		4
.L_21:
        /*0064*/ 	.word	index@(_Z6streamPfPKf)
        /*0068*/ 	.word	0x00000000


	//----- nvinfo : EIATTR_MIN_STACK_SIZE
	.align		4
.L_22:
        /*006c*/ 	.byte	0x04, 0x12
        /*006e*/ 	.short	(.L_24 - .L_23)
	.align		4
.L_23:
        /*0070*/ 	.word	index@(_Z11collideLBGKPfS_S_S_)
        /*0074*/ 	.word	0x00000000


	//----- nvinfo : EIATTR_MIN_STACK_SIZE
	.align		4
.L_24:
        /*0078*/ 	.byte	0x04, 0x12
        /*007a*/ 	.short	(.L_26 - .L_25)
	.align		4
.L_25:
        /*007c*/ 	.word	index@(_Z5WatchPfS_S_S_)
        /*0080*/ 	.word	0x00000000
.L_26:


//--------------------- .nv.compat                --------------------------
	.section	.nv.compat,"",@"SHT_CUDA_COMPAT_INFO"
	.align	4
        /*0000*/ 	.byte	0x02, 0x09, 0x00, 0x00, 0x02, 0x02, 0x01, 0x00, 0x02, 0x05, 0x05, 0x00, 0x03, 0x07, 0x01, 0x01
        /*0010*/ 	.byte	0x02, 0x03, 0x00, 0x00, 0x02, 0x06, 0x01, 0x00, 0x04, 0x0b, 0x08, 0x00, 0x01, 0x00, 0x00, 0x00
        /*0020*/ 	.byte	0x00, 0x00, 0x00, 0x00


//--------------------- .nv.info._Z6streamPfPKf   --------------------------
	.section	.nv.info._Z6streamPfPKf,"",@"SHT_CUDA_INFO"
	.sectionflags	@""
	.align	4


	//----- nvinfo : EIATTR_CUDA_API_VERSION
	.align		4
        /*0000*/ 	.byte	0x04, 0x37
        /*0002*/ 	.short	(.L_28 - .L_27)
.L_27:
        /*0004*/ 	.word	0x00000082


	//----- nvinfo : EIATTR_KPARAM_INFO
	.align		4
.L_28:
        /*0008*/ 	.byte	0x04, 0x17
        /*000a*/ 	.short	(.L_30 - .L_29)
.L_29:
        /*000c*/ 	.word	0x00000000
        /*0010*/ 	.short	0x0001
        /*0012*/ 	.short	0x0008
        /*0014*/ 	.byte	0x00, 0xf5, 0x21, 0x00


	//----- nvinfo : EIATTR_KPARAM_INFO
	.align		4
.L_30:
        /*0018*/ 	.byte	0x04, 0x17
        /*001a*/ 	.short	(.L_32 - .L_31)
.L_31:
        /*001c*/ 	.word	0x00000000
        /*0020*/ 	.short	0x0000
        /*0022*/ 	.short	0x0000
        /*0024*/ 	.byte	0x00, 0xf5, 0x21, 0x00


	//----- nvinfo : EIATTR_SPARSE_MMA_MASK
	.align		4
.L_32:
        /*0028*/ 	.byte	0x03, 0x50
        /*002a*/ 	.short	0x0000


	//----- nvinfo : EIATTR_MAXREG_COUNT
	.align		4
        /*002c*/ 	.byte	0x03, 0x1b
        /*002e*/ 	.short	0x00ff


	//----- nvinfo : EIATTR_MERCURY_ISA_VERSION
	.align		4
        /*0030*/ 	.byte	0x03, 0x5f
        /*0032*/ 	.short	0x0101


	//----- nvinfo : EIATTR_VRC_CTA_INIT_COUNT
	.align		4
        /*0034*/ 	.byte	0x02, 0x4a
	.zero		1
	.zero		1


	//----- nvinfo : EIATTR_EXIT_INSTR_OFFSETS
	.align		4
        /*0038*/ 	.byte	0x04, 0x1c
        /*003a*/ 	.short	(.L_34 - .L_33)


	//   ....[0]....
.L_33:
        /*003c*/ 	.word	0x000000f0


	//   ....[1]....
        /*0040*/ 	.word	0x00002660


	//----- nvinfo : EIATTR_CBANK_PARAM_SIZE
	.align		4
.L_34:
        /*0044*/ 	.byte	0x03, 0x19
        /*0046*/ 	.short	0x0010


	//----- nvinfo : EIATTR_PARAM_CBANK
	.align		4
        /*0048*/ 	.byte	0x04, 0x0a
        /*004a*/ 	.short	(.L_36 - .L_35)
	.align		4
.L_35:
        /*004c*/ 	.word	index@(.nv.constant0._Z6streamPfPKf)
        /*0050*/ 	.short	0x0380
        /*0052*/ 	.short	0x0010


	//----- nvinfo : EIATTR_SW_WAR
	.align		4
.L_36:
        /*0054*/ 	.byte	0x04, 0x36
        /*0056*/ 	.short	(.L_38 - .L_37)
.L_37:
        /*0058*/ 	.word	0x00000008
.L_38:


//--------------------- .nv.info._Z11collideLBGKPfS_S_S_ --------------------------
	.section	.nv.info._Z11collideLBGKPfS_S_S_,"",@"SHT_CUDA_INFO"
	.sectionflags	@""
	.align	4


	//----- nvinfo : EIATTR_CUDA_API_VERSION
	.align		4
        /*0000*/ 	.byte	0x04, 0x37
        /*0002*/ 	.short	(.L_40 - .L_39)
.L_39:
        /*0004*/ 	.word	0x00000082


	//----- nvinfo : EIATTR_KPARAM_INFO
	.align		4
.L_40:
        /*0008*/ 	.byte	0x04, 0x17
        /*000a*/ 	.short	(.L_42 - .L_41)
.L_41:
        /*000c*/ 	.word	0x00000000
        /*0010*/ 	.short	0x0003
        /*0012*/ 	.short	0x0018
        /*0014*/ 	.byte	0x00, 0xf5, 0x21, 0x00


	//----- nvinfo : EIATTR_KPARAM_INFO
	.align		4
.L_42:
        /*0018*/ 	.byte	0x04, 0x17
        /*001a*/ 	.short	(.L_44 - .L_43)
.L_43:
        /*001c*/ 	.word	0x00000000
        /*0020*/ 	.short	0x0002
        /*0022*/ 	.short	0x0010
        /*0024*/ 	.byte	0x00, 0xf5, 0x21, 0x00


	//----- nvinfo : EIATTR_KPARAM_INFO
	.align		4
.L_44:
        /*0028*/ 	.byte	0x04, 0x17
        /*002a*/ 	.short	(.L_46 - .L_45)
.L_45:
        /*002c*/ 	.word	0x00000000
        /*0030*/ 	.short	0x0001
        /*0032*/ 	.short	0x0008
        /*0034*/ 	.byte	0x00, 0xf5, 0x21, 0x00


	//----- nvinfo : EIATTR_KPARAM_INFO
	.align		4
.L_46:
        /*0038*/ 	.byte	0x04, 0x17
        /*003a*/ 	.short	(.L_48 - .L_47)
.L_47:
        /*003c*/ 	.word	0x00000000
        /*0040*/ 	.short	0x0000
        /*0042*/ 	.short	0x0000
        /*0044*/ 	.byte	0x00, 0xf5, 0x21, 0x00


	//----- nvinfo : EIATTR_SPARSE_MMA_MASK
	.align		4
.L_48:
        /*0048*/ 	.byte	0x03, 0x50
        /*004a*/ 	.short	0x0000


	//----- nvinfo : EIATTR_MAXREG_COUNT
	.align		4
        /*004c*/ 	.byte	0x03, 0x1b
        /*004e*/ 	.short	0x00ff


	//----- nvinfo : EIATTR_MERCURY_ISA_VERSION
	.align		4
        /*0050*/ 	.byte	0x03, 0x5f
        /*0052*/ 	.short	0x0101


	//----- nvinfo : EIATTR_VRC_CTA_INIT_COUNT
	.align		4
        /*0054*/ 	.byte	0x02, 0x4a
	.zero		1
	.zero		1


	//----- nvinfo : EIATTR_EXIT_INSTR_OFFSETS
	.align		4
        /*0058*/ 	.byte	0x04, 0x1c
        /*005a*/ 	.short	(.L_50 - .L_49)


	//   ....[0]....
.L_49:
        /*005c*/ 	.word	0x00000100


	//   ....[1]....
        /*0060*/ 	.word	0x00005b20


	//----- nvinfo : EIATTR_CRS_STACK_SIZE
	.align		4
.L_50:
        /*0064*/ 	.byte	0x04, 0x1e
        /*0066*/ 	.short	(.L_52 - .L_51)
.L_51:
        /*0068*/ 	.word	0x00000000


	//----- nvinfo : EIATTR_CBANK_PARAM_SIZE
	.align		4
.L_52:
        /*006c*/ 	.byte	0x03, 0x19
        /*006e*/ 	.short	0x0020


	//----- nvinfo : EIATTR_PARAM_CBANK
	.align		4
        /*0070*/ 	.byte	0x04, 0x0a
        /*0072*/ 	.short	(.L_54 - .L_53)
	.align		4
.L_53:
        /*0074*/ 	.word	index@(.nv.constant0._Z11collideLBGKPfS_S_S_)
        /*0078*/ 	.short	0x0380
        /*007a*/ 	.short	0x0020


	//----- nvinfo : EIATTR_SW_WAR
	.align		4
.L_54:
        /*007c*/ 	.byte	0x04, 0x36
        /*007e*/ 	.short	(.L_56 - .L_55)
.L_55:
        /*0080*/ 	.word	0x00000008
.L_56:


//--------------------- .nv.info._Z5WatchPfS_S_S_ --------------------------
	.section	.nv.info._Z5WatchPfS_S_S_,"",@"SHT_CUDA_INFO"
	.sectionflags	@""
	.align	4


	//----- nvinfo : EIATTR_CUDA_API_VERSION
	.align		4
        /*0000*/ 	.byte	0x04, 0x37
        /*0002*/ 	.short	(.L_58 - .L_57)
.L_57:
        /*0004*/ 	.word	0x00000082


	//----- nvinfo : EIATTR_KPARAM_INFO
	.align		4
.L_58:
        /*0008*/ 	.byte	0x04, 0x17
        /*000a*/ 	.short	(.L_60 - .L_59)
.L_59:
        /*000c*/ 	.word	0x00000000
        /*0010*/ 	.short	0x0003
        /*0012*/ 	.short	0x0018
        /*0014*/ 	.byte	0x00, 0xf5, 0x21, 0x00


	//----- nvinfo : EIATTR_KPARAM_INFO
	.align		4
.L_60:
        /*0018*/ 	.byte	0x04, 0x17
        /*001a*/ 	.short	(.L_62 - .L_61)
.L_61:
        /*001c*/ 	.word	0x00000000
        /*0020*/ 	.short	0x0002
        /*0022*/ 	.short	0x0010
        /*0024*/ 	.byte	0x00, 0xf5, 0x21, 0x00


	//----- nvinfo : EIATTR_KPARAM_INFO
	.align		4
.L_62:
        /*0028*/ 	.byte	0x04, 0x17
        /*002a*/ 	.short	(.L_64 - .L_63)
.L_63:
        /*002c*/ 	.word	0x00000000
        /*0030*/ 	.short	0x0001
        /*0032*/ 	.short	0x0008
        /*0034*/ 	.byte	0x00, 0xf5, 0x21, 0x00


	//----- nvinfo : EIATTR_KPARAM_INFO
	.align		4
.L_64:
        /*0038*/ 	.byte	0x04, 0x17
        /*003a*/ 	.short	(.L_66 - .L_65)
.L_65:
        /*003c*/ 	.word	0x00000000
        /*0040*/ 	.short	0x0000
        /*0042*/ 	.short	0x0000
        /*0044*/ 	.byte	0x00, 0xf5, 0x21, 0x00


	//----- nvinfo : EIATTR_SPARSE_MMA_MASK
	.align		4
.L_66:
        /*0048*/ 	.byte	0x03, 0x50
        /*004a*/ 	.short	0x0000


	//----- nvinfo : EIATTR_MAXREG_COUNT
	.align		4
        /*004c*/ 	.byte	0x03, 0x1b
        /*004e*/ 	.short	0x00ff


	//----- nvinfo : EIATTR_MERCURY_ISA_VERSION
	.align		4
        /*0050*/ 	.byte	0x03, 0x5f
        /*0052*/ 	.short	0x0101


	//----- nvinfo : EIATTR_VRC_CTA_INIT_COUNT
	.align		4
        /*0054*/ 	.byte	0x02, 0x4a
	.zero		1
	.zero		1


	//----- nvinfo : EIATTR_EXIT_INSTR_OFFSETS
	.align		4
        /*0058*/ 	.byte	0x04, 0x1c
        /*005a*/ 	.short	(.L_68 - .L_67)


	//   ....[0]....
.L_67:
        /*005c*/ 	.word	0x000000a0


	//----- nvinfo : EIATTR_CBANK_PARAM_SIZE
	.align		4
.L_68:
        /*0060*/ 	.byte	0x03, 0x19
        /*0062*/ 	.short	0x0020


	//----- nvinfo : EIATTR_PARAM_CBANK
	.align		4
        /*0064*/ 	.byte	0x04, 0x0a
        /*0066*/ 	.short	(.L_70 - .L_69)
	.align		4
.L_69:
        /*0068*/ 	.word	index@(.nv.constant0._Z5WatchPfS_S_S_)
        /*006c*/ 	.short	0x0380
        /*006e*/ 	.short	0x0020


	//----- nvinfo : EIATTR_SW_WAR
	.align		4
.L_70:
        /*0070*/ 	.byte	0x04, 0x36
        /*0072*/ 	.short	(.L_72 - .L_71)
.L_71:
        /*0074*/ 	.word	0x00000008
.L_72:


//--------------------- .nv.callgraph             --------------------------
	.section	.nv.callgraph,"",@"SHT_CUDA_CALLGRAPH"
	.align	4
	.sectionentsize	8
	.align		4
        /*0000*/ 	.word	0x00000000
	.align		4
        /*0004*/ 	.word	0xffffffff
	.align		4
        /*0008*/ 	.word	0x00000000
	.align		4
        /*000c*/ 	.word	0xfffffffe
	.align		4
        /*0010*/ 	.word	0x00000000
	.align		4
        /*0014*/ 	.word	0xfffffffd
	.align		4
        /*0018*/ 	.word	0x00000000
	.align		4
        /*001c*/ 	.word	0xfffffffc


//--------------------- .nv.constant3             --------------------------
	.section	.nv.constant3,"a",@progbits
	.align	4
.nv.constant3:
	.type		dev_w,@object
	.size		dev_w,(dev_ex - dev_w)
dev_w:
	.zero		108
	.type		dev_ex,@object
	.size		dev_ex,(dev_ey - dev_ex)
dev_ex:
	.zero		108
	.type		dev_ey,@object
	.size		dev_ey,(dev_ez - dev_ey)
dev_ey:
	.zero		108
	.type		dev_ez,@object
	.size		dev_ez,(dev_kb - dev_ez)
dev_ez:
	.zero		108
	.type		dev_kb,@object
	.size		dev_kb,(.L_4 - dev_kb)
dev_kb:
	.zero		108
.L_4:


//--------------------- .text._Z6streamPfPKf      --------------------------
	.section	.text._Z6streamPfPKf,"ax",@progbits
	.align	128
        .global         _Z6streamPfPKf
        .type           _Z6streamPfPKf,@function
        .size           _Z6streamPfPKf,(.L_x_81 - _Z6streamPfPKf)
        .other          _Z6streamPfPKf,@"STO_CUDA_ENTRY STV_DEFAULT"
_Z6streamPfPKf:
.text._Z6streamPfPKf:
[----:B------:R-:W-:Y:S01]  /*0000*/  LDC R1, c[0x0][0x37c] ;  /* 0x0000df00ff017b82 */ /* 0x000fe20000000800 */
[----:B------:R-:W0:Y:S07]  /*0010*/  S2R R0, SR_TID.X ;  /* 0x0000000000007919 */ /* 0x000e2e0000002100 */
[----:B------:R-:W0:Y:S01]  /*0020*/  LDC R3, c[0x0][0x360] ;  /* 0x0000d800ff037b82 */ /* 0x000e220000000800 */
[----:B------:R-:W1:Y:S01]  /*0030*/  S2R R7, SR_TID.Y ;  /* 0x0000000000077919 */ /* 0x000e620000002200 */
[----:B------:R-:W2:Y:S06]  /*0040*/  S2R R6, SR_TID.Z ;  /* 0x0000000000067919 */ /* 0x000eac0000002300 */
[----:B------:R-:W1:Y:S08]  /*0050*/  LDC R2, c[0x0][0x364] ;  /* 0x0000d900ff027b82 */ /* 0x000e700000000800 */
[----:B------:R-:W0:Y:S08]  /*0060*/  S2UR UR4, SR_CTAID.X ;  /* 0x00000000000479c3 */ /* 0x000e300000002500 */
[----:B------:R-:W1:Y:S08]  /*0070*/  S2UR UR5, SR_CTAID.Y ;  /* 0x00000000000579c3 */ /* 0x000e700000002600 */
[----:B------:R-:W2:Y:S08]  /*0080*/  S2UR UR6, SR_CTAID.Z ;  /* 0x00000000000679c3 */ /* 0x000eb00000002700 */
[----:B------:R-:W2:Y:S01]  /*0090*/  LDC R5, c[0x0][0x368] ;  /* 0x0000da00ff057b82 */ /* 0x000ea20000000800 */
[----:B0-----:R-:W-:-:S02]  /*00a0*/  IMAD R0, R3, UR4, R0 ;  /* 0x0000000403007c24 */ /* 0x001fc4000f8e0200 */
[----:B-1----:R-:W-:Y:S02]  /*00b0*/  IMAD R7, R2, UR5, R7 ;  /* 0x0000000502077c24 */ /* 0x002fe4000f8e0207 */
[----:B--2---:R-:W-:-:S05]  /*00c0*/  IMAD R6, R5, UR6, R6 ;  /* 0x0000000605067c24 */ /* 0x004fca000f8e0206 */
[----:B------:R-:W-:-:S04]  /*00d0*/  VIMNMX3.U32 R2, R0, R7, R6, !PT ;  /* 0x000000070002720f */ /* 0x000fc80007800006 */
[----:B------:R-:W-:-:S13]  /*00e0*/  ISETP.GT.U32.AND P0, PT, R2, 0x63, PT ;  /* 0x000000630200780c */ /* 0x000fda0003f04070 */
[----:B------:R-:W-:Y:S05]  /*00f0*/  @P0 EXIT ;  /* 0x000000000000094d */ /* 0x000fea0003800000 */
[----:B------:R-:W0:Y:S01]  /*0100*/  LDC.64 R4, c[0x0][0x388] ;  /* 0x0000e200ff047b82 */ /* 0x000e220000000a00 */
[----:B------:R-:W1:Y:S01]  /*0110*/  LDCU.64 UR12, c[0x0][0x358] ;  /* 0x00006b00ff0c77ac */ /* 0x000e620008000a00 */
[----:B------:R-:W-:Y:S01]  /*0120*/  IMAD R3, R7, 0x64, R0 ;  /* 0x0000006407037824 */ /* 0x000fe200078e0200 */
[----:B------:R-:W2:Y:S03]  /*0130*/  LDCU UR14, c[0x3][0x6c] ;  /* 0x00c00d80ff0e77ac */ /* 0x000ea60008000800 */
[----:B------:R-:W-:Y:S01]  /*0140*/  IMAD R3, R6, 0x2710, R3 ;  /* 0x0000271006037824 */ /* 0x000fe200078e0203 */
[----:B------:R-:W3:Y:S03]  /*0150*/  LDCU.128 UR8, c[0x3][0xd0] ;  /* 0x00c01a00ff0877ac */ /* 0x000ee60008000c00 */
[----:B------:R-:W-:Y:S01]  /*0160*/  IMAD R3, R3, 0x1b, RZ ;  /* 0x0000001b03037824 */ /* 0x000fe200078e02ff */
[----:B------:R-:W4:Y:S01]  /*0170*/  LDCU.128 UR4, c[0x3][0x140] ;  /* 0x00c02800ff0477ac */ /* 0x000f220008000c00 */
[----:B------:R-:W5:Y:S01]  /*0180*/  LDCU.128 UR16, c[0x3][0x70] ;  /* 0x00c00e00ff1077ac */ /* 0x000f620008000c00 */
[----:B------:R-:W5:Y:S01]  /*0190*/  LDCU.128 UR20, c[0x3][0xe0] ;  /* 0x00c01c00ff1477ac */ /* 0x000f620008000c00 */
[----:B0-----:R-:W-:Y:S01]  /*01a0*/  IMAD.WIDE.U32 R4, R3, 0x4, R4 ;  /* 0x0000000403047825 */ /* 0x001fe200078e0004 */
[----:B------:R-:W-:Y:S01]  /*01b0*/  IADD3 R0, PT, PT, R0, 0x64, RZ ;  /* 0x0000006400007810 */ /* 0x000fe20007ffe0ff */
[----:B------:R-:W0:Y:S01]  /*01c0*/  LDC.64 R2, c[0x0][0x380] ;  /* 0x0000e000ff027b82 */ /* 0x000e220000000a00 */
[----:B------:R-:W5:Y:S02]  /*01d0*/  LDCU.128 UR24, c[0x3][0x150] ;  /* 0x00c02a00ff1877ac */ /* 0x000f640008000c00 */
[----:B-1----:R-:W5:Y:S01]  /*01e0*/  LDG.E R8, desc[UR12][R4.64] ;  /* 0x0000000c04087981 */ /* 0x002f62000c1e1900 */
[----:B------:R-:W-:-:S02]  /*01f0*/  IADD3 R7, PT, PT, R7, 0x64, RZ ;  /* 0x0000006407077810 */ /* 0x000fc40007ffe0ff */
[----:B--2---:R-:W-:Y:S02]  /*0200*/  IADD3 R9, PT, PT, R0, UR14, RZ ;  /* 0x0000000e00097c10 */ /* 0x004fe4000fffe0ff */
[----:B------:R-:W-:Y:S02]  /*0210*/  IADD3 R6, PT, PT, R6, 0x64, RZ ;  /* 0x0000006406067810 */ /* 0x000fe40007ffe0ff */
[----:B---3--:R-:W-:Y:S01]  /*0220*/  IADD3 R12, PT, PT, R7, UR10, RZ ;  /* 0x0000000a070c7c10 */ /* 0x008fe2000fffe0ff */
[----:B------:R-:W-:Y:S01]  /*0230*/  IMAD.HI R10, R9, 0x51eb851f, RZ ;  /* 0x51eb851f090a7827 */ /* 0x000fe200078e02ff */
[----:B----4-:R-:W-:-:S03]  /*0240*/  IADD3 R15, PT, PT, R6, UR5, RZ ;  /* 0x00000005060f7c10 */ /* 0x010fc6000fffe0ff */
[----:B------:R-:W-:Y:S01]  /*0250*/  IMAD.HI R13, R12, 0x51eb851f, RZ ;  /* 0x51eb851f0c0d7827 */ /* 0x000fe200078e02ff */
[----:B------:R-:W-:-:S03]  /*0260*/  SHF.R.U32.HI R11, RZ, 0x1f, R10 ;  /* 0x0000001fff0b7819 */ /* 0x000fc6000001160a */
[----:B------:R-:W-:Y:S01]  /*0270*/  IMAD.HI R16, R15, 0x51eb851f, RZ ;  /* 0x51eb851f0f107827 */ /* 0x000fe200078e02ff */
[----:B------:R-:W-:Y:S02]  /*0280*/  SHF.R.U32.HI R14, RZ, 0x1f, R13 ;  /* 0x0000001fff0e7819 */ /* 0x000fe4000001160d */
[----:B------:R-:W-:Y:S02]  /*0290*/  LEA.HI.SX32 R10, R10, R11, 0x1b ;  /* 0x0000000b0a0a7211 */ /* 0x000fe400078fdaff */
[----:B------:R-:W-:Y:S02]  /*02a0*/  SHF.R.U32.HI R11, RZ, 0x1f, R16 ;  /* 0x0000001fff0b7819 */ /* 0x000fe40000011610 */
[----:B------:R-:W-:Y:S01]  /*02b0*/  LEA.HI.SX32 R13, R13, R14, 0x1b ;  /* 0x0000000e0d0d7211 */ /* 0x000fe200078fdaff */
[----:B------:R-:W-:Y:S01]  /*02c0*/  IMAD R10, R10, -0x64, R9 ;  /* 0xffffff9c0a0a7824 */ /* 0x000fe200078e0209 */
[----:B------:R-:W-:-:S03]  /*02d0*/  LEA.HI.SX32 R16, R16, R11, 0x1b ;  /* 0x0000000b10107211 */ /* 0x000fc600078fdaff */
[----:B------:R-:W-:Y:S02]  /*02e0*/  IMAD R13, R13, -0x64, R12 ;  /* 0xffffff9c0d0d7824 */ /* 0x000fe400078e020c */
[----:B------:R-:W-:Y:S02]  /*02f0*/  IMAD R16, R16, -0x64, R15 ;  /* 0xffffff9c10107824 */ /* 0x000fe400078e020f */
[----:B------:R-:W-:-:S04]  /*0300*/  IMAD R13, R13, 0x64, R10 ;  /* 0x000000640d0d7824 */ /* 0x000fc800078e020a */
[----:B------:R-:W-:-:S04]  /*0310*/  IMAD R13, R16, 0x2710, R13 ;  /* 0x00002710100d7824 */ /* 0x000fc800078e020d */
[----:B------:R-:W-:-:S04]  /*0320*/  IMAD R11, R13, 0x1b, RZ ;  /* 0x0000001b0d0b7824 */ /* 0x000fc800078e02ff */
[----:B0-----:R-:W-:-:S05]  /*0330*/  IMAD.WIDE R10, R11, 0x4, R2 ;  /* 0x000000040b0a7825 */ /* 0x001fca00078e0202 */
[----:B-----5:R0:W-:Y:S04]  /*0340*/  STG.E desc[UR12][R10.64], R8 ;  /* 0x000000080a007986 */ /* 0x0201e8000c10190c */
[----:B------:R-:W2:Y:S01]  /*0350*/  LDG.E R19, desc[UR12][R4.64+0x4] ;  /* 0x0000040c04137981 */ /* 0x000ea2000c1e1900 */
[----:B------:R-:W-:Y:S02]  /*0360*/  IADD3 R14, PT, PT, R7, UR11, RZ ;  /* 0x0000000b070e7c10 */ /* 0x000fe4000fffe0ff */
[----:B------:R-:W-:Y:S02]  /*0370*/  IADD3 R9, PT, PT, R0, UR16, RZ ;  /* 0x0000001000097c10 */ /* 0x000fe4000fffe0ff */
[----:B------:R-:W-:Y:S01]  /*0380*/  IADD3 R17, PT, PT, R6, UR6, RZ ;  /* 0x0000000606117c10 */ /* 0x000fe2000fffe0ff */
[----:B------:R-:W-:-:S04]  /*0390*/  IMAD.HI R15, R14, 0x51eb851f, RZ ;  /* 0x51eb851f0e0f7827 */ /* 0x000fc800078e02ff */
[----:B------:R-:W-:Y:S01]  /*03a0*/  IMAD.HI R12, R9, 0x51eb851f, RZ ;  /* 0x51eb851f090c7827 */ /* 0x000fe200078e02ff */
[----:B------:R-:W-:-:S03]  /*03b0*/  SHF.R.U32.HI R16, RZ, 0x1f, R15 ;  /* 0x0000001fff107819 */ /* 0x000fc6000001160f */
[----:B------:R-:W-:Y:S01]  /*03c0*/  IMAD.HI R18, R17, 0x51eb851f, RZ ;  /* 0x51eb851f11127827 */ /* 0x000fe200078e02ff */
[----:B------:R-:W-:Y:S02]  /*03d0*/  SHF.R.U32.HI R13, RZ, 0x1f, R12 ;  /* 0x0000001fff0d7819 */ /* 0x000fe4000001160c */
[----:B------:R-:W-:Y:S02]  /*03e0*/  LEA.HI.SX32 R15, R15, R16, 0x1b ;  /* 0x000000100f0f7211 */ /* 0x000fe400078fdaff */
[----:B0-----:R-:W-:Y:S02]  /*03f0*/  SHF.R.U32.HI R11, RZ, 0x1f, R18 ;  /* 0x0000001fff0b7819 */ /* 0x001fe40000011612 */
        /* <DEDUP_REMOVED lines=8> */
[----:B------:R-:W-:-:S05]  /*0480*/  IMAD.WIDE R8, R9, 0x4, R2 ;  /* 0x0000000409087825 */ /* 0x000fca00078e0202 */
[----:B--2---:R0:W-:Y:S04]  /*0490*/  STG.E desc[UR12][R8.64+0x4], R19 ;  /* 0x0000041308007986 */ /* 0x0041e8000c10190c */
        /* <DEDUP_REMOVED lines=43> */
[----:B------:R-:W-:Y:S01]  /*0750*/  IADD3 R10, PT, PT, R0, UR19, RZ ;  /* 0x00000013000a7c10 */ /* 0x000fe2000fffe0ff */
[----:B------:R-:W1:Y:S01]  /*0760*/  LDCU.128 UR16, c[0x3][0x80] ;  /* 0x00c01000ff1077ac */ /* 0x000e620008000c00 */
        /* <DEDUP_REMOVED lines=21> */
[----:B------:R-:W3:Y:S01]  /*08c0*/  LDCU.128 UR20, c[0x3][0xf0] ;  /* 0x00c01e00ff1477ac */ /* 0x000ee20008000c00 */
[----:B-1----:R-:W-:Y:S02]  /*08d0*/  IADD3 R10, PT, PT, R0, UR16, RZ ;  /* 0x00000010000a7c10 */ /* 0x002fe4000fffe0ff */
        /* <DEDUP_REMOVED lines=20> */
[----:B---3--:R-:W-:Y:S02]  /*0a20*/  IADD3 R13, PT, PT, R7, UR20, RZ ;  /* 0x00000014070d7c10 */ /* 0x008fe4000fffe0ff */
[----:B------:R-:W-:Y:S01]  /*0a30*/  IADD3 R16, PT, PT, R6, UR27, RZ ;  /* 0x0000001b06107c10 */ /* 0x000fe2000fffe0ff */
[----:B------:R-:W-:Y:S01]  /*0a40*/  IMAD.HI R11, R10, 0x51eb851f, RZ ;  /* 0x51eb851f0a0b7827 */ /* 0x000fe200078e02ff */
[----:B------:R-:W1:Y:S03]  /*0a50*/  LDCU.128 UR24, c[0x3][0x160] ;  /* 0x00c02c00ff1877ac */ /* 0x000e660008000c00 */
        /* <DEDUP_REMOVED lines=19> */
[----:B-1----:R-:W-:Y:S01]  /*0b90*/  IADD3 R16, PT, PT, R6, UR24, RZ ;  /* 0x0000001806107c10 */ /* 0x002fe2000fffe0ff */
        /* <DEDUP_REMOVED lines=427> */
[----:B--2---:R-:W-:Y:S01]  /*2650*/  STG.E desc[UR12][R2.64+0x68], R5 ;  /* 0x0000680502007986 */ /* 0x004fe2000c10190c */
[----:B------:R-:W-:Y:S05]  /*2660*/  EXIT ;  /* 0x000000000000794d */ /* 0x000fea0003800000 */
.L_x_0:
[----:B------:R-:W-:-:S00]  /*2670*/  BRA `(.L_x_0) ;  /* 0xfffffffc00fc7947 */ /* 0x000fc0000383ffff */
[----:B------:R-:W-:-:S00]  /*2680*/  NOP ;  /* 0x0000000000007918 */ /* 0x000fc00000000000 */
[----:B------:R-:W-:-:S00]  /*2690*/  NOP ;  /* 0x0000000000007918 */ /* 0x000fc00000000000 */
[----:B------:R-:W-:-:S00]  /*26a0*/  NOP ;  /* 0x0000000000007918 */ /* 0x000fc00000000000 */
[----:B------:R-:W-:-:S00]  /*26b0*/  NOP ;  /* 0x0000000000007918 */ /* 0x000fc00000000000 */
[----:B------:R-:W-:-:S00]  /*26c0*/  NOP ;  /* 0x0000000000007918 */ /* 0x000fc00000000000 */
[----:B------:R-:W-:-:S00]  /*26d0*/  NOP ;  /* 0x0000000000007918 */ /* 0x000fc00000000000 */
[----:B------:R-:W-:-:S00]  /*26e0*/  NOP ;  /* 0x0000000000007918 */ /* 0x000fc00000000000 */
[----:B------:R-:W-:-:S00]  /*26f0*/  NOP ;  /* 0x0000000000007918 */ /* 0x000fc00000000000 */
.L_x_81:


//--------------------- .text._Z11collideLBGKPfS_S_S_ --------------------------
	.section	.text._Z11collideLBGKPfS_S_S_,"ax",@progbits
	.align	128
        .global         _Z11collideLBGKPfS_S_S_
        .type           _Z11collideLBGKPfS_S_S_,@function
        .size           _Z11collideLBGKPfS_S_S_,(.L_x_80 - _Z11collideLBGKPfS_S_S_)
        .other          _Z11collideLBGKPfS_S_S_,@"STO_CUDA_ENTRY STV_DEFAULT"
_Z11collideLBGKPfS_S_S_:
.text._Z11collideLBGKPfS_S_S_:
[----:B------:R-:W-:Y:S01]  /*0000*/  LDC R1, c[0x0][0x37c] ;  /* 0x0000df00ff017b82 */ /* 0x000fe20000000800 */
[----:B------:R-:W0:Y:S07]  /*0010*/  S2R R42, SR_TID.Y ;  /* 0x00000000002a7919 */ /* 0x000e2e0000002200 */
[----:B------:R-:W1:Y:S01]  /*0020*/  LDC R0, c[0x0][0x360] ;  /* 0x0000d800ff007b82 */ /* 0x000e620000000800 */
[----:B------:R-:W1:Y:S01]  /*0030*/  S2R R41, SR_TID.X ;  /* 0x0000000000297919 */ /* 0x000e620000002100 */
[----:B------:R-:W2:Y:S06]  /*0040*/  S2R R40, SR_TID.Z ;  /* 0x0000000000287919 */ /* 0x000eac0000002300 */
[----:B------:R-:W0:Y:S08]  /*0050*/  S2UR UR5, SR_CTAID.Y ;  /* 0x00000000000579c3 */ /* 0x000e300000002600 */
[----:B------:R-:W0:Y:S08]  /*0060*/  LDC R3, c[0x0][0x364] ;  /* 0x0000d900ff037b82 */ /* 0x000e300000000800 */
[----:B------:R-:W1:Y:S08]  /*0070*/  S2UR UR4, SR_CTAID.X ;  /* 0x00000000000479c3 */ /* 0x000e700000002500 */
[----:B------:R-:W2:Y:S08]  /*0080*/  S2UR UR6, SR_CTAID.Z ;  /* 0x00000000000679c3 */ /* 0x000eb00000002700 */
[----:B------:R-:W2:Y:S01]  /*0090*/  LDC R5, c[0x0][0x368] ;  /* 0x0000da00ff057b82 */ /* 0x000ea20000000800 */
[----:B0-----:R-:W-:-:S02]  /*00a0*/  IMAD R2, R3, UR5, R42 ;  /* 0x0000000503027c24 */ /* 0x001fc4000f8e022a */
[----:B-1----:R-:W-:-:S05]  /*00b0*/  IMAD R0, R0, UR4, R41 ;  /* 0x0000000400007c24 */ /* 0x002fca000f8e0229 */
[----:B------:R-:W-:Y:S01]  /*00c0*/  ISETP.GT.AND P0, PT, R0, 0x63, PT ;  /* 0x000000630000780c */ /* 0x000fe20003f04270 */
[----:B--2---:R-:W-:-:S05]  /*00d0*/  IMAD R3, R5, UR6, R40 ;  /* 0x0000000605037c24 */ /* 0x004fca000f8e0228 */
[----:B------:R-:W-:-:S04]  /*00e0*/  VIMNMX.U32 R2, PT, PT, R2, R3, !PT ;  /* 0x0000000302027248 */ /* 0x000fc80007fe0000 */
[----:B------:R-:W-:-:S13]  /*00f0*/  ISETP.GT.U32.OR P0, PT, R2, 0x63, P0 ;  /* 0x000000630200780c */ /* 0x000fda0000704470 */
[----:B------:R-:W-:Y:S05]  /*0100*/  @P0 EXIT ;  /* 0x000000000000094d */ /* 0x000fea0003800000 */
[----:B------:R-:W0:Y:S01]  /*0110*/  LDC R3, c[0x0][0x364] ;  /* 0x0000d900ff037b82 */ /* 0x000e220000000800 */
[----:B------:R-:W1:Y:S01]  /*0120*/  LDCU.128 UR12, c[0x3][0x70] ;  /* 0x00c00e00ff0c77ac */ /* 0x000e620008000c00 */
[----:B------:R-:W2:Y:S06]  /*0130*/  LDCU.128 UR16, c[0x3][0xe0] ;  /* 0x00c01c00ff1077ac */ /* 0x000eac0008000c00 */
[----:B------:R-:W3:Y:S01]  /*0140*/  LDC R0, c[0x0][0x360] ;  /* 0x0000d800ff007b82 */ /* 0x000ee20000000800 */
[----:B------:R-:W4:Y:S01]  /*0150*/  LDCU.128 UR8, c[0x3][0xd0] ;  /* 0x00c01a00ff0877ac */ /* 0x000f220008000c00 */
[----:B------:R-:W5:Y:S06]  /*0160*/  LDCU.128 UR20, c[0x3][0x150] ;  /* 0x00c02a00ff1477ac */ /* 0x000f6c0008000c00 */
[----:B------:R-:W1:Y:S01]  /*0170*/  LDC R7, c[0x0][0x368] ;  /* 0x0000da00ff077b82 */ /* 0x000e620000000800 */
[----:B------:R-:W5:Y:S01]  /*0180*/  LDCU.128 UR24, c[0x3][0x80] ;  /* 0x00c01000ff1877ac */ /* 0x000f620008000c00 */
[----:B------:R-:W5:Y:S06]  /*0190*/  LDCU.128 UR28, c[0x3][0xf0] ;  /* 0x00c01e00ff1c77ac */ /* 0x000f6c0008000c00 */
[----:B------:R-:W2:Y:S01]  /*01a0*/  LDC.64 R4, c[0x0][0x380] ;  /* 0x0000e000ff047b82 */ /* 0x000ea20000000a00 */
[----:B0-----:R-:W-:Y:S01]  /*01b0*/  IMAD R42, R3, UR5, R42 ;  /* 0x00000005032a7c24 */ /* 0x001fe2000f8e022a */
[----:B------:R-:W0:Y:S01]  /*01c0*/  LDCU.128 UR32, c[0x3][0x160] ;  /* 0x00c02c00ff2077ac */ /* 0x000e220008000c00 */
[----:B---3--:R-:W-:Y:S01]  /*01d0*/  IMAD R41, R0, UR4, R41 ;  /* 0x0000000400297c24 */ /* 0x008fe2000f8e0229 */
[----:B------:R-:W3:Y:S03]  /*01e0*/  LDCU.64 UR4, c[0x0][0x358] ;  /* 0x00006b00ff0477ac */ /* 0x000ee60008000a00 */
[----:B------:R-:W-:-:S02]  /*01f0*/  IMAD R3, R42, 0x64, R41 ;  /* 0x000000642a037824 */ /* 0x000fc400078e0229 */
[----:B-1----:R-:W-:Y:S01]  /*0200*/  IMAD R40, R7, UR6, R40 ;  /* 0x0000000607287c24 */ /* 0x002fe2000f8e0228 */
[----:B------:R-:W-:Y:S01]  /*0210*/  I2FP.F32.S32 R74, UR12 ;  /* 0x0000000c004a7c45 */ /* 0x000fe20008201400 */
[----:B------:R-:W1:Y:S02]  /*0220*/  LDCU UR6, c[0x3][0x6c] ;  /* 0x00c00d80ff0677ac */ /* 0x000e640008000800 */
[----:B------:R-:W-:-:S04]  /*0230*/  IMAD R2, R40, 0x2710, R3 ;  /* 0x0000271028027824 */ /* 0x000fc800078e0203 */
[----:B------:R-:W-:-:S04]  /*0240*/  IMAD R2, R2, 0x1b, RZ ;  /* 0x0000001b02027824 */ /* 0x000fc800078e02ff */
[----:B--2---:R-:W-:-:S05]  /*0250*/  IMAD.WIDE R4, R2, 0x4, R4 ;  /* 0x0000000402047825 */ /* 0x004fca00078e0204 */
[----:B---3--:R-:W2:Y:S04]  /*0260*/  LDG.E R0, desc[UR4][R4.64] ;  /* 0x0000000404007981 */ /* 0x008ea8000c1e1900 */
[----:B------:R-:W3:Y:S04]  /*0270*/  LDG.E R72, desc[UR4][R4.64+0x4] ;  /* 0x0000040404487981 */ /* 0x000ee8000c1e1900 */
        /* <DEDUP_REMOVED lines=24> */
[----:B------:R4:W3:Y:S01]  /*0400*/  LDG.E R39, desc[UR4][R4.64+0x68] ;  /* 0x0000680404277981 */ /* 0x0008e2000c1e1900 */
[----:B------:R-:W-:Y:S01]  /*0410*/  I2FP.F32.S32 R62, UR13 ;  /* 0x0000000d003e7c45 */ /* 0x000fe20008201400 */
[----:B------:R-:W-:Y:S01]  /*0420*/  BSSY.RECONVERGENT B0, `(.L_x_1) ;  /* 0x00000d4000007945 */ /* 0x000fe20003800200 */
[----:B------:R-:W-:-:S02]  /*0430*/  I2FP.F32.S32 R66, UR14 ;  /* 0x0000000e00427c45 */ /* 0x000fc40008201400 */
[----:B------:R-:W-:Y:S01]  /*0440*/  I2FP.F32.S32 R64, UR15 ;  /* 0x0000000f00407c45 */ /* 0x000fe20008201400 */
[----:B------:R-:W0:Y:S01]  /*0450*/  LDCU.128 UR12, c[0x3][0x140] ;  /* 0x00c02800ff0c77ac */ /* 0x000e220008000c00 */
[----:B------:R-:W-:Y:S02]  /*0460*/  I2FP.F32.S32 R63, UR16 ;  /* 0x00000010003f7c45 */ /* 0x000fe40008201400 */
[----:B------:R-:W-:Y:S02]  /*0470*/  I2FP.F32.S32 R3, UR18 ;  /* 0x0000001200037c45 */ /* 0x000fe40008201400 */
[----:B----4-:R-:W-:Y:S02]  /*0480*/  I2FP.F32.S32 R4, UR17 ;  /* 0x0000001100047c45 */ /* 0x010fe40008201400 */
[----:B------:R-:W-:Y:S01]  /*0490*/  I2FP.F32.S32 R6, UR19 ;  /* 0x0000001300067c45 */ /* 0x000fe20008201400 */
[----:B------:R-:W4:Y:S01]  /*04a0*/  LDCU.128 UR16, c[0x3][0x90] ;  /* 0x00c01200ff1077ac */ /* 0x000f220008000c00 */
[----:B------:R-:W-:-:S02]  /*04b0*/  I2FP.F32.S32 R11, UR10 ;  /* 0x0000000a000b7c45 */ /* 0x000fc40008201400 */
[----:B-1----:R-:W-:Y:S02]  /*04c0*/  I2FP.F32.S32 R35, UR6 ;  /* 0x0000000600237c45 */ /* 0x002fe40008201400 */
[----:B------:R-:W-:Y:S02]  /*04d0*/  I2FP.F32.S32 R67, UR11 ;  /* 0x0000000b00437c45 */ /* 0x000fe40008201400 */
[----:B-----5:R-:W-:Y:S02]  /*04e0*/  I2FP.F32.S32 R57, UR20 ;  /* 0x0000001400397c45 */ /* 0x020fe40008201400 */
[----:B------:R-:W-:Y:S02]  /*04f0*/  I2FP.F32.S32 R59, UR21 ;  /* 0x00000015003b7c45 */ /* 0x000fe40008201400 */
[----:B0-----:R-:W-:Y:S02]  /*0500*/  I2FP.F32.S32 R13, UR13 ;  /* 0x0000000d000d7c45 */ /* 0x001fe40008201400 */
[----:B------:R-:W-:-:S02]  /*0510*/  I2FP.F32.S32 R65, UR14 ;  /* 0x0000000e00417c45 */ /* 0x000fc40008201400 */
[----:B------:R-:W-:Y:S02]  /*0520*/  I2FP.F32.S32 R61, UR15 ;  /* 0x0000000f003d7c45 */ /* 0x000fe40008201400 */
[----:B------:R-:W-:Y:S02]  /*0530*/  I2FP.F32.S32 R44, UR22 ;  /* 0x00000016002c7c45 */ /* 0x000fe40008201400 */
[----:B----4-:R-:W-:Y:S02]  /*0540*/  I2FP.F32.S32 R52, UR16 ;  /* 0x0000001000347c45 */ /* 0x010fe40008201400 */
[----:B------:R-:W-:Y:S02]  /*0550*/  I2FP.F32.S32 R50, UR17 ;  /* 0x0000001100327c45 */ /* 0x000fe40008201400 */
[----:B------:R-:W-:Y:S02]  /*0560*/  I2FP.F32.S32 R48, UR18 ;  /* 0x0000001200307c45 */ /* 0x000fe40008201400 */
[----:B------:R-:W-:Y:S01]  /*0570*/  I2FP.F32.S32 R46, UR19 ;  /* 0x00000013002e7c45 */ /* 0x000fe20008201400 */
[----:B------:R-:W0:Y:S01]  /*0580*/  LDCU.128 UR16, c[0x3][0x100] ;  /* 0x00c02000ff1077ac */ /* 0x000e220008000c00 */
[----:B------:R-:W-:-:S02]  /*0590*/  I2FP.F32.S32 R60, UR24 ;  /* 0x00000018003c7c45 */ /* 0x000fc40008201400 */
[----:B------:R-:W-:Y:S02]  /*05a0*/  I2FP.F32.S32 R5, UR28 ;  /* 0x0000001c00057c45 */ /* 0x000fe40008201400 */
[----:B------:R-:W-:Y:S01]  /*05b0*/  I2FP.F32.S32 R53, UR23 ;  /* 0x0000001700357c45 */ /* 0x000fe20008201400 */
[----:B------:R-:W1:Y:S01]  /*05c0*/  LDCU.128 UR20, c[0x3][0x170] ;  /* 0x00c02e00ff1477ac */ /* 0x000e620008000c00 */
[----:B------:R-:W-:Y:S02]  /*05d0*/  I2FP.F32.S32 R58, UR25 ;  /* 0x00000019003a7c45 */ /* 0x000fe40008201400 */
[----:B------:R-:W-:Y:S02]  /*05e0*/  I2FP.F32.S32 R7, UR29 ;  /* 0x0000001d00077c45 */ /* 0x000fe40008201400 */
[----:B------:R-:W-:Y:S02]  /*05f0*/  I2FP.F32.S32 R56, UR26 ;  /* 0x0000001a00387c45 */ /* 0x000fe40008201400 */
[----:B------:R-:W-:-:S02]  /*0600*/  I2FP.F32.S32 R55, UR32 ;  /* 0x0000002000377c45 */ /* 0x000fc40008201400 */
[----:B------:R-:W-:Y:S02]  /*0610*/  I2FP.F32.S32 R9, UR30 ;  /* 0x0000001e00097c45 */ /* 0x000fe40008201400 */
[----:B------:R-:W-:Y:S01]  /*0620*/  I2FP.F32.S32 R54, UR27 ;  /* 0x0000001b00367c45 */ /* 0x000fe20008201400 */
[----:B------:R-:W4:Y:S01]  /*0630*/  LDCU.128 UR24, c[0x3][0x120] ;  /* 0x00c02400ff1877ac */ /* 0x000f220008000c00 */
[----:B------:R-:W-:Y:S02]  /*0640*/  I2FP.F32.S32 R51, UR33 ;  /* 0x0000002100337c45 */ /* 0x000fe40008201400 */
[----:B------:R-:W-:Y:S01]  /*0650*/  I2FP.F32.S32 R8, UR31 ;  /* 0x0000001f00087c45 */ /* 0x000fe20008201400 */
[----:B------:R-:W5:Y:S01]  /*0660*/  LDCU.128 UR28, c[0x3][0x190] ;  /* 0x00c03200ff1c77ac */ /* 0x000f620008000c00 */
[----:B------:R-:W-:Y:S02]  /*0670*/  I2FP.F32.S32 R47, UR34 ;  /* 0x00000022002f7c45 */ /* 0x000fe40008201400 */
[----:B------:R-:W-:Y:S01]  /*0680*/  I2FP.F32.S32 R49, UR35 ;  /* 0x0000002300317c45 */ /* 0x000fe20008201400 */
[C---:B--2---:R-:W-:Y:S01]  /*0690*/  FFMA R68, R0.reuse, R11, RZ ;  /* 0x0000000b00447223 */ /* 0x044fe200000000ff */
[----:B------:R-:W-:Y:S01]  /*06a0*/  FADD R12, RZ, R0 ;  /* 0x00000000ff0c7221 */ /* 0x000fe20000000000 */
[C---:B------:R-:W-:Y:S01]  /*06b0*/  FFMA R35, R0.reuse, R35, RZ ;  /* 0x0000002300237223 */ /* 0x040fe200000000ff */
[----:B------:R-:W-:Y:S01]  /*06c0*/  FFMA R70, R0, R13, RZ ;  /* 0x0000000d00467223 */ /* 0x000fe200000000ff */
[----:B---3--:R-:W-:Y:S01]  /*06d0*/  FFMA R68, R72, R67, R68 ;  /* 0x0000004348447223 */ /* 0x008fe20000000044 */
[----:B------:R-:W-:Y:S01]  /*06e0*/  FADD R11, R12, R72 ;  /* 0x000000480c0b7221 */ /* 0x000fe20000000000 */
[C---:B------:R-:W-:Y:S01]  /*06f0*/  FFMA R35, R72.reuse, R74, R35 ;  /* 0x0000004a48237223 */ /* 0x040fe20000000023 */
[----:B------:R-:W-:Y:S01]  /*0700*/  FFMA R70, R72, R65, R70 ;  /* 0x0000004148467223 */ /* 0x000fe20000000046 */
[C---:B------:R-:W-:Y:S01]  /*0710*/  FFMA R37, R10.reuse, R63, R68 ;  /* 0x0000003f0a257223 */ /* 0x040fe20000000044 */
        /* <DEDUP_REMOVED lines=11> */
[----:B0-----:R-:W-:Y:S01]  /*07d0*/  I2FP.F32.S32 R10, UR16 ;  /* 0x00000010000a7c45 */ /* 0x001fe20008201400 */
[C---:B------:R-:W-:Y:S01]  /*07e0*/  FFMA R69, R33.reuse, R6, R31 ;  /* 0x0000000621457223 */ /* 0x040fe2000000001f */
[----:B------:R-:W-:Y:S01]  /*07f0*/  I2FP.F32.S32 R12, UR17 ;  /* 0x00000011000c7c45 */ /* 0x000fe20008201400 */
[C---:B------:R-:W-:Y:S01]  /*0800*/  FFMA R44, R33.reuse, R44, R72 ;  /* 0x0000002c212c7223 */ /* 0x040fe20000000048 */
[----:B------:R-:W-:Y:S01]  /*0810*/  I2FP.F32.S32 R11, UR18 ;  /* 0x00000012000b7c45 */ /* 0x000fe20008201400 */
[----:B------:R-:W-:Y:S01]  /*0820*/  FADD R43, R70, R33 ;  /* 0x00000021462b7221 */ /* 0x000fe20000000000 */
[----:B------:R-:W-:Y:S01]  /*0830*/  I2FP.F32.S32 R13, UR19 ;  /* 0x00000013000d7c45 */ /* 0x000fe20008201400 */
[----:B------:R-:W0:Y:S01]  /*0840*/  LDCU.128 UR16, c[0x3][0xa0] ;  /* 0x00c01400ff1077ac */ /* 0x000e220008000c00 */
        /* <DEDUP_REMOVED lines=20> */
[----:B------:R-:W-:Y:S01]  /*0990*/  FADD R34, R34, R29 ;  /* 0x0000001d22227221 */ /* 0x000fe20000000000 */
[----:B------:R-:W-:Y:S01]  /*09a0*/  I2FP.F32.S32 R14, UR18 ;  /* 0x00000012000e7c45 */ /* 0x000fe20008201400 */
[C---:B------:R-:W-:Y:S01]  /*09b0*/  FFMA R36, R29.reuse, R50, R36 ;  /* 0x000000321d247223 */ /* 0x040fe20000000024 */
[----:B------:R-:W-:Y:S01]  /*09c0*/  I2FP.F32.S32 R43, UR19 ;  /* 0x00000013002b7c45 */ /* 0x000fe20008201400 */
[----:B------:R-:W0:Y:S01]  /*09d0*/  LDCU.128 UR16, c[0x3][0x110] ;  /* 0x00c02200ff1077ac */ /* 0x000e220008000c00 */
[----:B-1----:R-:W-:Y:S01]  /*09e0*/  I2FP.F32.S32 R45, UR20 ;  /* 0x00000014002d7c45 */ /* 0x002fe20008201400 */
[----:B------:R-:W-:Y:S01]  /*09f0*/  FFMA R38, R29, R49, R38 ;  /* 0x000000311d267223 */ /* 0x000fe20000000026 */
[----:B------:R-:W-:Y:S01]  /*0a00*/  I2FP.F32.S32 R35, UR21 ;  /* 0x0000001500237c45 */ /* 0x000fe20008201400 */
[C---:B------:R-:W-:Y:S01]  /*0a10*/  FFMA R69, R17.reuse, R12, R69 ;  /* 0x0000000c11457223 */ /* 0x040fe20000000045 */
[----:B------:R-:W-:Y:S01]  /*0a20*/  I2FP.F32.S32 R37, UR22 ;  /* 0x0000001600257c45 */ /* 0x000fe20008201400 */
[----:B------:R-:W-:Y:S01]  /*0a30*/  FADD R29, R34, R17 ;  /* 0x00000011221d7221 */ /* 0x000fe20000000000 */
[----:B------:R-:W-:Y:S01]  /*0a40*/  I2FP.F32.S32 R33, UR23 ;  /* 0x0000001700217c45 */ /* 0x000fe20008201400 */
[----:B------:R-:W1:Y:S01]  /*0a50*/  LDCU.128 UR20, c[0x3][0x180] ;  /* 0x00c03000ff1477ac */ /* 0x000e620008000c00 */
[C---:B------:R-:W-:Y:S01]  /*0a60*/  FFMA R31, R17.reuse, R48, R36 ;  /* 0x00000030111f7223 */ /* 0x040fe20000000024 */
[C---:B------:R-:W-:Y:S01]  /*0a70*/  FFMA R69, R30.reuse, R11, R69 ;  /* 0x0000000b1e457223 */ /* 0x040fe20000000045 */
[----:B------:R-:W-:Y:S01]  /*0a80*/  FFMA R38, R17, R45, R38 ;  /* 0x0000002d11267223 */ /* 0x000fe20000000026 */
[----:B------:R-:W-:Y:S01]  /*0a90*/  FADD R29, R29, R30 ;  /* 0x0000001e1d1d7221 */ /* 0x000fe20000000000 */
[----:B------:R-:W-:Y:S01]  /*0aa0*/  FFMA R31, R30, R46, R31 ;  /* 0x0000002e1e1f7223 */ /* 0x000fe2000000001f */
[----:B------:R-:W-:Y:S01]  /*0ab0*/  FFMA R34, R32, R13, R69 ;  /* 0x0000000d20227223 */ /* 0x000fe20000000045 */
[----:B------:R-:W-:Y:S01]  /*0ac0*/  FFMA R38, R30, R35, R38 ;  /* 0x000000231e267223 */ /* 0x000fe20000000026 */
[----:B------:R-:W-:Y:S01]  /*0ad0*/  FADD R71, R29, R32 ;  /* 0x000000201d477221 */ /* 0x000fe20000000000 */
[C---:B------:R-:W-:Y:S01]  /*0ae0*/  FFMA R69, R32.reuse, R44, R31 ;  /* 0x0000002c20457223 */ /* 0x040fe2000000001f */
[----:B0-----:R-:W-:Y:S01]  /*0af0*/  I2FP.F32.S32 R31, UR16 ;  /* 0x00000010001f7c45 */ /* 0x001fe20008201400 */
[----:B------:R-:W-:Y:S01]  /*0b00*/  FFMA R38, R32, R37, R38 ;  /* 0x0000002520267223 */ /* 0x000fe20000000026 */
[----:B------:R-:W-:Y:S01]  /*0b10*/  I2FP.F32.S32 R30, UR17 ;  /* 0x00000011001e7c45 */ /* 0x000fe20008201400 */
[C---:B------:R-:W-:Y:S01]  /*0b20*/  FFMA R36, R28.reuse, R15, R69 ;  /* 0x0000000f1c247223 */ /* 0x040fe20000000045 */
[----:B------:R-:W-:Y:S01]  /*0b30*/  I2FP.F32.S32 R29, UR18 ;  /* 0x00000012001d7c45 */ /* 0x000fe20008201400 */
[C---:B------:R-:W-:Y:S01]  /*0b40*/  FFMA R69, R28.reuse, R31, R34 ;  /* 0x0000001f1c457223 */ /* 0x040fe20000000022 */
[----:B------:R-:W-:Y:S01]  /*0b50*/  I2FP.F32.S32 R17, UR19 ;  /* 0x0000001300117c45 */ /* 0x000fe20008201400 */
[----:B------:R-:W0:Y:S01]  /*0b60*/  LDCU.128 UR16, c[0x3][0xb0] ;  /* 0x00c01600ff1077ac */ /* 0x000e220008000c00 */
[----:B------:R-:W-:Y:S01]  /*0b70*/  FADD R32, R71, R28 ;  /* 0x0000001c47207221 */ /* 0x000fe20000000000 */
[----:B-1----:R-:W-:Y:S01]  /*0b80*/  I2FP.F32.S32 R34, UR20 ;  /* 0x0000001400227c45 */ /* 0x002fe20008201400 */
[----:B------:R-:W-:Y:S01]  /*0b90*/  FFMA R71, R28, R33, R38 ;  /* 0x000000211c477223 */ /* 0x000fe20000000026 */
[C---:B------:R-:W-:Y:S01]  /*0ba0*/  FFMA R75, R23.reuse, R14, R36 ;  /* 0x0000000e174b7223 */ /* 0x040fe20000000024 */
[----:B------:R-:W-:Y:S01]  /*0bb0*/  FADD R73, R32, R23 ;  /* 0x0000001720497221 */ /* 0x000fe20000000000 */
[C---:B------:R-:W-:Y:S01]  /*0bc0*/  FFMA R28, R23.reuse, R30, R69 ;  /* 0x0000001e171c7223 */ /* 0x040fe20000000045 */
[----:B------:R-:W-:Y:S01]  /*0bd0*/  FFMA R71, R23, R34, R71 ;  /* 0x0000002217477223 */ /* 0x000fe20000000047 */
[----:B------:R-:W-:Y:S01]  /*0be0*/  I2FP.F32.S32 R23, UR21 ;  /* 0x0000001500177c45 */ /* 0x000fe20008201400 */
[C---:B------:R-:W-:Y:S01]  /*0bf0*/  FFMA R43, R16.reuse, R43, R75 ;  /* 0x0000002b102b7223 */ /* 0x040fe2000000004b */
[C---:B------:R-:W-:Y:S01]  /*0c00*/  FFMA R69, R16.reuse, R29, R28 ;  /* 0x0000001d10457223 */ /* 0x040fe2000000001c */
[----:B------:R-:W-:Y:S01]  /*0c10*/  I2FP.F32.S32 R29, UR22 ;  /* 0x00000016001d7c45 */ /* 0x000fe20008201400 */
[----:B------:R-:W-:Y:S01]  /*0c20*/  FADD R73, R73, R16 ;  /* 0x0000001049497221 */ /* 0x000fe20000000000 */
[----:B------:R-:W-:Y:S01]  /*0c30*/  FFMA R16, R16, R23, R71 ;  /* 0x0000001710107223 */ /* 0x000fe20000000047 */
[----:B------:R-:W-:Y:S01]  /*0c40*/  I2FP.F32.S32 R68, UR23 ;  /* 0x0000001700447c45 */ /* 0x000fe20008201400 */
[C---:B------:R-:W-:Y:S01]  /*0c50*/  FFMA R69, R26.reuse, R17, R69 ;  /* 0x000000111a457223 */ /* 0x040fe20000000045 */
[----:B------:R-:W-:Y:S01]  /*0c60*/  FADD R28, R73, R26 ;  /* 0x0000001a491c7221 */ /* 0x000fe20000000000 */
[C---:B------:R-:W-:Y:S01]  /*0c70*/  FFMA R38, R26.reuse, R29, R16 ;  /* 0x0000001d1a267223 */ /* 0x040fe20000000010 */
[----:B0-----:R-:W-:Y:S01]  /*0c80*/  I2FP.F32.S32 R36, UR16 ;  /* 0x0000001000247c45 */ /* 0x001fe20008201400 */
[----:B------:R-:W0:Y:S01]  /*0c90*/  LDCU.128 UR20, c[0x3][0xc0] ;  /* 0x00c01800ff1477ac */ /* 0x000e220008000c00 */
[----:B------:R-:W-:Y:S01]  /*0ca0*/  I2FP.F32.S32 R16, UR17 ;  /* 0x0000001100107c45 */ /* 0x000fe20008201400 */
[----:B------:R-:W-:Y:S01]  /*0cb0*/  FFMA R68, R19, R68, R38 ;  /* 0x0000004413447223 */ /* 0x000fe20000000026 */
[----:B----4-:R-:W-:Y:S01]  /*0cc0*/  I2FP.F32.S32 R32, UR24 ;  /* 0x0000001800207c45 */ /* 0x010fe20008201400 */
[----:B------:R-:W-:Y:S01]  /*0cd0*/  FFMA R43, R26, R36, R43 ;  /* 0x000000241a2b7223 */ /* 0x000fe2000000002b */
[----:B------:R-:W-:Y:S01]  /*0ce0*/  FADD R26, R28, R19 ;  /* 0x000000131c1a7221 */ /* 0x000fe20000000000 */
[----:B-----5:R-:W-:-:S02]  /*0cf0*/  I2FP.F32.S32 R70, UR28 ;  /* 0x0000001c00467c45 */ /* 0x020fc40008201400 */
[----:B------:R-:W-:Y:S01]  /*0d00*/  I2FP.F32.S32 R28, UR18 ;  /* 0x00000012001c7c45 */ /* 0x000fe20008201400 */
[C---:B------:R-:W-:Y:S01]  /*0d10*/  FFMA R43, R19.reuse, R16, R43 ;  /* 0x00000010132b7223 */ /* 0x040fe2000000002b */
[----:B------:R-:W-:Y:S01]  /*0d20*/  FFMA R38, R19, R32, R69 ;  /* 0x0000002013267223 */ /* 0x000fe20000000045 */
[----:B------:R-:W-:Y:S01]  /*0d30*/  I2FP.F32.S32 R19, UR25 ;  /* 0x0000001900137c45 */ /* 0x000fe20008201400 */
[C---:B------:R-:W-:Y:S01]  /*0d40*/  FFMA R71, R21.reuse, R70, R68 ;  /* 0x0000004615477223 */ /* 0x040fe20000000044 */
[C---:B------:R-:W-:Y:S01]  /*0d50*/  FFMA R69, R21.reuse, R28, R43 ;  /* 0x0000001c15457223 */ /* 0x040fe2000000002b */
[----:B------:R-:W-:Y:S01]  /*0d60*/  I2FP.F32.S32 R68, UR19 ;  /* 0x0000001300447c45 */ /* 0x000fe20008201400 */
[----:B------:R-:W-:Y:S01]  /*0d70*/  FADD R43, R26, R21 ;  /* 0x000000151a2b7221 */ /* 0x000fe20000000000 */
[----:B------:R-:W1:Y:S01]  /*0d80*/  LDCU.128 UR16, c[0x3][0x130] ;  /* 0x00c02600ff1077ac */ /* 0x000e620008000c00 */
[----:B------:R-:W-:Y:S01]  /*0d90*/  I2FP.F32.S32 R26, UR26 ;  /* 0x0000001a001a7c45 */ /* 0x000fe20008201400 */
[----:B------:R-:W-:Y:S01]  /*0da0*/  FFMA R21, R21, R19, R38 ;  /* 0x0000001315157223 */ /* 0x000fe20000000026 */
[----:B------:R-:W-:Y:S01]  /*0db0*/  I2FP.F32.S32 R38, UR29 ;  /* 0x0000001d00267c45 */ /* 0x000fe20008201400 */
[C---:B------:R-:W-:Y:S01]  /*0dc0*/  FFMA R69, R22.reuse, R68, R69 ;  /* 0x0000004416457223 */ /* 0x040fe20000000045 */
[----:B------:R-:W-:Y:S01]  /*0dd0*/  FADD R43, R43, R22 ;  /* 0x000000162b2b7221 */ /* 0x000fe20000000000 */
[C---:B------:R-:W-:Y:S01]  /*0de0*/  FFMA R21, R22.reuse, R26, R21 ;  /* 0x0000001a16157223 */ /* 0x040fe20000000015 */
[----:B------:R-:W-:Y:S01]  /*0df0*/  I2FP.F32.S32 R26, UR27 ;  /* 0x0000001b001a7c45 */ /* 0x000fe20008201400 */
[----:B------:R-:W-:Y:S01]  /*0e00*/  FFMA R71, R22, R38, R71 ;  /* 0x0000002616477223 */ /* 0x000fe20000000047 */
[----:B0-----:R-:W-:Y:S01]  /*0e10*/  I2FP.F32.S32 R22, UR20 ;  /* 0x0000001400167c45 */ /* 0x001fe20008201400 */
[----:B------:R-:W0:Y:S02]  /*0e20*/  LDCU.128 UR24, c[0x3][0x1a0] ;  /* 0x00c03400ff1877ac */ /* 0x000e240008000c00 */
[C---:B------:R-:W-:Y:S01]  /*0e30*/  FFMA R38, R20.reuse, R26, R21 ;  /* 0x0000001a14267223 */ /* 0x040fe20000000015 */
[----:B------:R-:W-:Y:S01]  /*0e40*/  I2FP.F32.S32 R21, UR30 ;  /* 0x0000001e00157c45 */ /* 0x000fe20008201400 */
[----:B------:R-:W-:Y:S01]  /*0e50*/  FFMA R69, R20, R22, R69 ;  /* 0x0000001614457223 */ /* 0x000fe20000000045 */
[----:B------:R-:W-:-:S03]  /*0e60*/  FADD R26, R43, R20 ;  /* 0x000000142b1a7221 */ /* 0x000fc60000000000 */
[----:B------:R-:W-:Y:S01]  /*0e70*/  FFMA R20, R20, R21, R71 ;  /* 0x0000001514147223 */ /* 0x000fe20000000047 */
[----:B-1----:R-:W-:Y:S01]  /*0e80*/  I2FP.F32.S32 R22, UR16 ;  /* 0x0000001000167c45 */ /* 0x002fe20008201400 */
[----:B------:R-:W-:Y:S01]  /*0e90*/  FADD R73, R26, R25 ;  /* 0x000000191a497221 */ /* 0x000fe20000000000 */
[----:B------:R-:W-:Y:S02]  /*0ea0*/  I2FP.F32.S32 R71, UR31 ;  /* 0x0000001f00477c45 */ /* 0x000fe40008201400 */
[----:B------:R-:W-:Y:S01]  /*0eb0*/  I2FP.F32.S32 R26, UR22 ;  /* 0x00000016001a7c45 */ /* 0x000fe20008201400 */
[C---:B------:R-:W-:Y:S01]  /*0ec0*/  FFMA R43, R25.reuse, R22, R38 ;  /* 0x00000016192b7223 */ /* 0x040fe20000000026 */
[----:B------:R-:W-:Y:S01]  /*0ed0*/  I2FP.F32.S32 R22, UR21 ;  /* 0x0000001500167c45 */ /* 0x000fe20008201400 */
[----:B------:R-:W-:Y:S01]  /*0ee0*/  FFMA R71, R25, R71, R20 ;  /* 0x0000004719477223 */ /* 0x000fe20000000014 */
[----:B------:R-:W-:Y:S01]  /*0ef0*/  FADD R20, R73, R18 ;  /* 0x0000001249147221 */ /* 0x000fe20000000000 */
[----:B------:R-:W-:-:S02]  /*0f00*/  I2FP.F32.S32 R70, UR19 ;  /* 0x0000001300467c45 */ /* 0x000fc40008201400 */
[----:B------:R-:W-:Y:S01]  /*0f10*/  FFMA R69, R25, R22, R69 ;  /* 0x0000001619457223 */ /* 0x000fe20000000045 */
[----:B------:R-:W-:Y:S01]  /*0f20*/  FADD R73, R20, R27 ;  /* 0x0000001b14497221 */ /* 0x000fe20000000000 */
[----:B------:R-:W-:Y:S02]  /*0f30*/  I2FP.F32.S32 R25, UR17 ;  /* 0x0000001100197c45 */ /* 0x000fe40008201400 */
[----:B0-----:R-:W-:Y:S01]  /*0f40*/  I2FP.F32.S32 R20, UR24 ;  /* 0x0000001800147c45 */ /* 0x001fe20008201400 */
[----:B------:R-:W-:Y:S01]  /*0f50*/  FADD R38, R73, R24 ;  /* 0x0000001849267221 */ /* 0x000fe20000000000 */
[C---:B------:R-:W-:Y:S01]  /*0f60*/  FFMA R69, R18.reuse, R26, R69 ;  /* 0x0000001a12457223 */ /* 0x040fe20000000045 */
[----:B------:R-:W-:Y:S01]  /*0f70*/  FFMA R43, R18, R25, R43 ;  /* 0x00000019122b7223 */ /* 0x000fe2000000002b */
[----:B------:R-:W-:Y:S01]  /*0f80*/  I2FP.F32.S32 R26, UR25 ;  /* 0x00000019001a7c45 */ /* 0x000fe20008201400 */
[----:B------:R-:W-:Y:S01]  /*0f90*/  FADD R25, R38, R39 ;  /* 0x0000002726197221 */ /* 0x000fe20000000000 */
[----:B------:R-:W-:Y:S01]  /*0fa0*/  FFMA R18, R18, R20, R71 ;  /* 0x0000001412127223 */ /* 0x000fe20000000047 */
[----:B------:R-:W-:-:S02]  /*0fb0*/  I2FP.F32.S32 R20, UR23 ;  /* 0x0000001700147c45 */ /* 0x000fc40008201400 */
[----:B------:R-:W0:Y:S01]  /*0fc0*/  MUFU.RCP R38, R25 ;  /* 0x0000001900267308 */ /* 0x000e220000001000 */
[C---:B------:R-:W-:Y:S01]  /*0fd0*/  FFMA R71, R27.reuse, R26, R18 ;  /* 0x0000001a1b477223 */ /* 0x040fe20000000012 */
[----:B------:R-:W-:Y:S01]  /*0fe0*/  I2FP.F32.S32 R26, UR8 ;  /* 0x00000008001a7c45 */ /* 0x000fe20008201400 */
[----:B------:R-:W-:Y:S01]  /*0ff0*/  FFMA R69, R27, R20, R69 ;  /* 0x000000141b457223 */ /* 0x000fe20000000045 */
[----:B------:R-:W-:-:S03]  /*1000*/  I2FP.F32.S32 R18, UR18 ;  /* 0x0000001200127c45 */ /* 0x000fc60008201400 */
[----:B------:R-:W-:Y:S01]  /*1010*/  FFMA R68, R24, R26, R69 ;  /* 0x0000001a18447223 */ /* 0x000fe20000000045 */
[----:B------:R-:W-:Y:S01]  /*1020*/  I2FP.F32.S32 R26, UR26 ;  /* 0x0000001a001a7c45 */ /* 0x000fe20008201400 */
[----:B------:R-:W-:-:S04]  /*1030*/  FFMA R43, R27, R18, R43 ;  /* 0x000000121b2b7223 */ /* 0x000fc8000000002b */
[C---:B------:R-:W-:Y:S01]  /*1040*/  FFMA R71, R24.reuse, R26, R71 ;  /* 0x0000001a18477223 */ /* 0x040fe20000000047 */
[----:B------:R-:W-:Y:S01]  /*1050*/  I2FP.F32.S32 R26, UR9 ;  /* 0x00000009001a7c45 */ /* 0x000fe20008201400 */
[----:B------:R-:W-:Y:S01]  /*1060*/  FFMA R70, R24, R70, R43 ;  /* 0x0000004618467223 */ /* 0x000fe2000000002b */
[----:B0-----:R-:W-:-:S04]  /*1070*/  FFMA R27, -R25, R38, 1 ;  /* 0x3f800000191b7423 */ /* 0x001fc80000000126 */
[----:B------:R-:W-:Y:S01]  /*1080*/  FFMA R27, R38, R27, R38 ;  /* 0x0000001b261b7223 */ /* 0x000fe20000000026 */
[----:B------:R-:W-:-:S04]  /*1090*/  FFMA R38, R39, R26, R68 ;  /* 0x0000001a27267223 */ /* 0x000fc80000000044 */
[----:B------:R-:W0:Y:S01]  /*10a0*/  FCHK P0, R38, R25 ;  /* 0x0000001926007302 */ /* 0x000e220000000000 */
[----:B------:R-:W-:-:S04]  /*10b0*/  FFMA R24, R38, R27, RZ ;  /* 0x0000001b26187223 */ /* 0x000fc800000000ff */
[----:B------:R-:W-:-:S04]  /*10c0*/  FFMA R43, -R25, R24, R38 ;  /* 0x00000018192b7223 */ /* 0x000fc80000000126 */
[----:B------:R-:W-:Y:S01]  /*10d0*/  FFMA R27, R27, R43, R24 ;  /* 0x0000002b1b1b7223 */ /* 0x000fe20000000018 */
[----:B------:R-:W-:Y:S02]  /*10e0*/  I2FP.F32.S32 R43, UR12 ;  /* 0x0000000c002b7c45 */ /* 0x000fe40008201400 */
[----:B------:R-:W-:-:S03]  /*10f0*/  I2FP.F32.S32 R24, UR27 ;  /* 0x0000001b00187c45 */ /* 0x000fc60008201400 */
[C---:B------:R-:W-:Y:S02]  /*1100*/  FFMA R70, R39.reuse, R43, R70 ;  /* 0x0000002b27467223 */ /* 0x040fe40000000046 */
[----:B------:R-:W-:Y:S01]  /*1110*/  FFMA R72, R39, R24, R71 ;  /* 0x0000001827487223 */ /* 0x000fe20000000047 */
[----:B0-----:R-:W-:Y:S06]  /*1120*/  @!P0 BRA `(.L_x_2) ;  /* 0x00000000000c8947 */ /* 0x001fec0003800000 */
[----:B------:R-:W-:-:S07]  /*1130*/  MOV R69, 0x1150 ;  /* 0x0000115000457802 */ /* 0x000fce0000000f00 */
[----:B------:R-:W-:Y:S05]  /*1140*/  CALL.REL.NOINC `($__internal_1_$__cuda_sm3x_div_rn_noftz_f32_slowpath) ;  /* 0x0000004c00e87944 */ /* 0x000fea0003c00000 */
[----:B------:R-:W-:-:S07]  /*1150*/  MOV R27, R43 ;  /* 0x0000002b001b7202 */ /* 0x000fce0000000f00 */
.L_x_2:
[----:B------:R-:W-:Y:S05]  /*1160*/  BSYNC.RECONVERGENT B0 ;  /* 0x0000000000007941 */ /* 0x000fea0003800200 */
.L_x_1:
[----:B------:R-:W-:-:S04]  /*1170*/  ISETP.NE.AND P0, PT, R42, 0x19, PT ;  /* 0x000000192a00780c */ /* 0x000fc80003f05270 */
[----:B------:R-:W-:-:S04]  /*1180*/  ISETP.NE.OR P0, PT, R41, 0x14, P0 ;  /* 0x000000142900780c */ /* 0x000fc80000705670 */
[----:B------:R-:W-:-:S13]  /*1190*/  ISETP.NE.OR P0, PT, R40, 0x19, P0 ;  /* 0x000000192800780c */ /* 0x000fda0000705670 */
[----:B------:R-:W0:Y:S08]  /*11a0*/  @!P0 LDC.64 R42, c[0x0][0x380] ;  /* 0x0000e000ff2a8b82 */ /* 0x000e300000000a00 */
[----:B------:R-:W1:Y:S08]  /*11b0*/  @!P0 LDC.64 R40, c[0x0][0x390] ;  /* 0x0000e400ff288b82 */ /* 0x000e700000000a00 */
[----:B------:R-:W2:Y:S01]  /*11c0*/  @!P0 LDC.64 R38, c[0x0][0x398] ;  /* 0x0000e600ff268b82 */ /* 0x000ea20000000a00 */
[----:B------:R-:W3:Y:S01]  /*11d0*/  MUFU.RCP R68, R25 ;  /* 0x0000001900447308 */ /* 0x000ee20000001000 */
[----:B0-----:R-:W-:Y:S01]  /*11e0*/  @!P0 IMAD.WIDE R42, R2, 0x4, R42 ;  /* 0x00000004022a8825 */ /* 0x001fe200078e022a */
[----:B-1----:R0:W-:Y:S03]  /*11f0*/  @!P0 STG.E desc[UR4][R40.64], R27 ;  /* 0x0000001b28008986 */ /* 0x0021e6000c101904 */
[----:B---3--:R-:W-:Y:S01]  /*1200*/  FFMA R69, -R25, R68, 1 ;  /* 0x3f80000019457423 */ /* 0x008fe20000000144 */
[----:B--2---:R0:W-:Y:S04]  /*1210*/  @!P0 STG.E desc[UR4][R38.64], R25 ;  /* 0x0000001926008986 */ /* 0x0041e8000c101904 */
[----:B------:R0:W5:Y:S01]  /*1220*/  @!P0 LDG.E R0, desc[UR4][R42.64] ;  /* 0x000000042a008981 */ /* 0x000162000c1e1900 */
[----:B------:R-:W1:Y:S01]  /*1230*/  FCHK P0, R70, R25 ;  /* 0x0000001946007302 */ /* 0x000e620000000000 */
[----:B------:R-:W-:Y:S01]  /*1240*/  FFMA R71, R68, R69, R68 ;  /* 0x0000004544477223 */ /* 0x000fe20000000044 */
[----:B------:R-:W-:Y:S03]  /*1250*/  BSSY.RECONVERGENT B0, `(.L_x_3) ;  /* 0x0000009000007945 */ /* 0x000fe60003800200 */
[----:B------:R-:W-:-:S04]  /*1260*/  FFMA R68, R70, R71, RZ ;  /* 0x0000004746447223 */ /* 0x000fc800000000ff */
[----:B------:R-:W-:-:S04]  /*1270*/  FFMA R69, -R25, R68, R70 ;  /* 0x0000004419457223 */ /* 0x000fc80000000146 */
[----:B------:R-:W-:Y:S01]  /*1280*/  FFMA R68, R71, R69, R68 ;  /* 0x0000004547447223 */ /* 0x000fe20000000044 */
[----:B01----:R-:W-:Y:S06]  /*1290*/  @!P0 BRA `(.L_x_4) ;  /* 0x0000000000108947 */ /* 0x003fec0003800000 */
[----:B------:R-:W-:Y:S02]  /*12a0*/  MOV R38, R70 ;  /* 0x0000004600267202 */ /* 0x000fe40000000f00 */
[----:B------:R-:W-:-:S07]  /*12b0*/  MOV R69, 0x12d0 ;  /* 0x000012d000457802 */ /* 0x000fce0000000f00 */
[----:B-----5:R-:W-:Y:S05]  /*12c0*/  CALL.REL.NOINC `($__internal_1_$__cuda_sm3x_div_rn_noftz_f32_slowpath) ;  /* 0x0000004c00887944 */ /* 0x020fea0003c00000 */
[----:B------:R-:W-:-:S07]  /*12d0*/  IMAD.MOV.U32 R68, RZ, RZ, R43 ;  /* 0x000000ffff447224 */ /* 0x000fce00078e002b */
.L_x_4:
[----:B------:R-:W-:Y:S05]  /*12e0*/  BSYNC.RECONVERGENT B0 ;  /* 0x0000000000007941 */ /* 0x000fea0003800200 */
.L_x_3:
[----:B------:R-:W0:Y:S01]  /*12f0*/  MUFU.RCP R38, R25 ;  /* 0x0000001900267308 */ /* 0x000e220000001000 */
[----:B------:R-:W-:Y:S07]  /*1300*/  BSSY.RECONVERGENT B0, `(.L_x_5) ;  /* 0x000000c000007945 */ /* 0x000fee0003800200 */
[----:B------:R-:W1:Y:S01]  /*1310*/  FCHK P0, R72, R25 ;  /* 0x0000001948007302 */ /* 0x000e620000000000 */
[----:B0-----:R-:W-:-:S04]  /*1320*/  FFMA R39, -R25, R38, 1 ;  /* 0x3f80000019277423 */ /* 0x001fc80000000126 */
[----:B------:R-:W-:-:S04]  /*1330*/  FFMA R41, R38, R39, R38 ;  /* 0x0000002726297223 */ /* 0x000fc80000000026 */
[----:B------:R-:W-:-:S04]  /*1340*/  FFMA R70, R72, R41, RZ ;  /* 0x0000002948467223 */ /* 0x000fc800000000ff */
[----:B------:R-:W-:-:S04]  /*1350*/  FFMA R39, -R25, R70, R72 ;  /* 0x0000004619277223 */ /* 0x000fc80000000148 */
[----:B------:R-:W-:Y:S01]  /*1360*/  FFMA R70, R41, R39, R70 ;  /* 0x0000002729467223 */ /* 0x000fe20000000046 */
[----:B-1----:R-:W-:Y:S06]  /*1370*/  @!P0 BRA `(.L_x_6) ;  /* 0x0000000000108947 */ /* 0x002fec0003800000 */
[----:B------:R-:W-:Y:S02]  /*1380*/  MOV R38, R72 ;  /* 0x0000004800267202 */ /* 0x000fe40000000f00 */
[----:B------:R-:W-:-:S07]  /*1390*/  MOV R69, 0x13b0 ;  /* 0x000013b000457802 */ /* 0x000fce0000000f00 */
[----:B-----5:R-:W-:Y:S05]  /*13a0*/  CALL.REL.NOINC `($__internal_1_$__cuda_sm3x_div_rn_noftz_f32_slowpath) ;  /* 0x0000004c00507944 */ /* 0x020fea0003c00000 */
[----:B------:R-:W-:-:S07]  /*13b0*/  MOV R70, R43 ;  /* 0x0000002b00467202 */ /* 0x000fce0000000f00 */
.L_x_6:
[----:B------:R-:W-:Y:S05]  /*13c0*/  BSYNC.RECONVERGENT B0 ;  /* 0x0000000000007941 */ /* 0x000fea0003800200 */
.L_x_5:
[-C--:B------:R-:W-:Y:S01]  /*13d0*/  FMUL R67, R67, R68.reuse ;  /* 0x0000004443437220 */ /* 0x080fe20000400000 */
[----:B------:R-:W-:Y:S02]  /*13e0*/  HFMA2 R39, -RZ, RZ, 2.015625, 0 ;  /* 0x40080000ff277431 */ /* 0x000fe400000001ff */
[----:B------:R-:W-:Y:S01]  /*13f0*/  IMAD.MOV.U32 R38, RZ, RZ, 0x0 ;  /* 0x00000000ff267424 */ /* 0x000fe200078e00ff */
[----:B------:R-:W0:Y:S01]  /*1400*/  LDCU.128 UR8, c[0x3][URZ] ;  /* 0x00c00000ff0877ac */ /* 0x000e220008000c00 */
[-C--:B------:R-:W-:Y:S01]  /*1410*/  FFMA R74, R74, R27.reuse, R67 ;  /* 0x0000001b4a4a7223 */ /* 0x080fe20000000043 */
[-C--:B------:R-:W-:Y:S01]  /*1420*/  FMUL R72, R68, R68.reuse ;  /* 0x0000004444487220 */ /* 0x080fe20000400000 */
[----:B------:R-:W-:Y:S01]  /*1430*/  FMUL R69, R63, R68 ;  /* 0x000000443f457220 */ /* 0x000fe20000400000 */
[----:B------:R-:W1:Y:S01]  /*1440*/  LDCU.128 UR12, c[0x3][0x10] ;  /* 0x00c00200ff0c77ac */ /* 0x000e620008000c00 */
[----:B------:R-:W-:Y:S01]  /*1450*/  FFMA R74, R65, R70, R74 ;  /* 0x00000046414a7223 */ /* 0x000fe2000000004a */
[-C--:B------:R-:W-:Y:S01]  /*1460*/  FFMA R65, R27, R27.reuse, R72 ;  /* 0x0000001b1b417223 */ /* 0x080fe20000000048 */
[-C--:B------:R-:W-:Y:S01]  /*1470*/  FFMA R72, R62, R27.reuse, R69 ;  /* 0x0000001b3e487223 */ /* 0x080fe20000000045 */
[----:B------:R-:W2:Y:S01]  /*1480*/  LDCU UR6, c[0x3][0x158] ;  /* 0x00c02b00ff0677ac */ /* 0x000ea20008000800 */
[----:B------:R-:W3:Y:S01]  /*1490*/  F2F.F64.F32 R42, R74 ;  /* 0x0000004a002a7310 */ /* 0x000ee20000201800 */
[----:B------:R-:W-:Y:S01]  /*14a0*/  FMUL R67, R74, R74 ;  /* 0x0000004a4a437220 */ /* 0x000fe20000400000 */
[-C--:B------:R-:W-:Y:S01]  /*14b0*/  FFMA R65, R70, R70.reuse, R65 ;  /* 0x0000004646417223 */ /* 0x080fe20000000041 */
[----:B------:R-:W-:Y:S01]  /*14c0*/  FFMA R61, R61, R70, R72 ;  /* 0x000000463d3d7223 */ /* 0x000fe20000000048 */
[-C--:B------:R-:W-:Y:S01]  /*14d0*/  FMUL R7, R7, R68.reuse ;  /* 0x0000004407077220 */ /* 0x080fe20000400000 */
[-C--:B------:R-:W-:Y:S01]  /*14e0*/  FMUL R9, R9, R68.reuse ;  /* 0x0000004409097220 */ /* 0x080fe20000400000 */
[-C--:B------:R-:W-:Y:S01]  /*14f0*/  FMUL R11, R11, R68.reuse ;  /* 0x000000440b0b7220 */ /* 0x080fe20000400000 */
[-C--:B------:R-:W-:Y:S01]  /*1500*/  FMUL R13, R13, R68.reuse ;  /* 0x000000440d0d7220 */ /* 0x080fe20000400000 */
[----:B------:R4:W1:Y:S01]  /*1510*/  F2F.F64.F32 R40, R67 ;  /* 0x0000004300287310 */ /* 0x0008620000201800 */
[----:B0-----:R-:W-:Y:S01]  /*1520*/  FMUL R63, R25, UR9 ;  /* 0x00000009193f7c20 */ /* 0x001fe20008400000 */
[-C--:B------:R-:W-:Y:S01]  /*1530*/  FFMA R54, R54, R27.reuse, R9 ;  /* 0x0000001b36367223 */ /* 0x080fe20000000009 */
[-C--:B------:R-:W-:Y:S01]  /*1540*/  FFMA R44, R44, R27.reuse, R13 ;  /* 0x0000001b2c2c7223 */ /* 0x080fe2000000000d */
[----:B------:R-:W0:Y:S01]  /*1550*/  LDCU.128 UR16, c[0x3][0x30] ;  /* 0x00c00600ff1077ac */ /* 0x000e220008000c00 */
[----:B------:R-:W-:Y:S01]  /*1560*/  FMUL R17, R17, R68 ;  /* 0x0000004411117220 */ /* 0x000fe20000400000 */
[----:B------:R-:W-:Y:S01]  /*1570*/  FFMA R54, R51, R70, R54 ;  /* 0x0000004633367223 */ /* 0x000fe20000000036 */
[-C--:B---3--:R-:W-:Y:S01]  /*1580*/  DFMA R42, R42, R38.reuse, 1 ;  /* 0x3ff000002a2a742b */ /* 0x088fe20000000026 */
[----:B------:R-:W-:Y:S01]  /*1590*/  F2F.F64.F32 R62, R63 ;  /* 0x0000003f003e7310 */ /* 0x000fe20000201800 */
[-C--:B----4-:R-:W-:Y:S01]  /*15a0*/  FMUL R67, R4, R68.reuse ;  /* 0x0000004404437220 */ /* 0x090fe20000400000 */
[----:B------:R-:W-:Y:S01]  /*15b0*/  FMUL R51, R10, R68 ;  /* 0x000000440a337220 */ /* 0x000fe20000400000 */
[-C--:B------:R-:W-:Y:S01]  /*15c0*/  FFMA R37, R37, R70.reuse, R44 ;  /* 0x0000004625257223 */ /* 0x080fe2000000002c */
[-C--:B------:R-:W-:Y:S01]  /*15d0*/  FFMA R36, R36, R27.reuse, R17 ;  /* 0x0000001b24247223 */ /* 0x080fe20000000011 */
[-C--:B------:R-:W-:Y:S01]  /*15e0*/  FFMA R4, R66, R27.reuse, R67 ;  /* 0x0000001b42047223 */ /* 0x080fe20000000043 */
[-C--:B------:R-:W-:Y:S01]  /*15f0*/  FFMA R50, R50, R27.reuse, R51 ;  /* 0x0000001b32327223 */ /* 0x080fe20000000033 */
[----:B-1----:R-:W-:Y:S01]  /*1600*/  DFMA R40, R40, 4.5, R42 ;  /* 0x401200002828782b */ /* 0x002fe2000000002a */
[----:B------:R-:W1:Y:S01]  /*1610*/  F2F.F64.F32 R66, R61 ;  /* 0x0000003d00427310 */ /* 0x000e620000201800 */
[-C--:B------:R-:W-:Y:S01]  /*1620*/  FFMA R57, R57, R70.reuse, R4 ;  /* 0x0000004639397223 */ /* 0x080fe20000000004 */
[-C--:B------:R-:W-:Y:S01]  /*1630*/  FFMA R49, R49, R70.reuse, R50 ;  /* 0x0000004631317223 */ /* 0x080fe20000000032 */
[----:B------:R-:W-:Y:S01]  /*1640*/  FFMA R17, R29, R70, R36 ;  /* 0x000000461d117223 */ /* 0x000fe20000000024 */
[----:B------:R-:W3:Y:S01]  /*1650*/  LDCU UR7, c[0x3][0xd8] ;  /* 0x00c01b00ff0777ac */ /* 0x000ee20008000800 */
[----:B------:R-:W-:Y:S01]  /*1660*/  FMUL R19, R19, R68 ;  /* 0x0000004413137220 */ /* 0x000fe20000400000 */
[----:B------:R-:W-:Y:S02]  /*1670*/  BSSY.RECONVERGENT B1, `(.L_x_7) ;  /* 0x0000185000017945 */ /* 0x000fe40003800200 */
[----:B------:R-:W4:Y:S01]  /*1680*/  F2F.F64.F32 R42, R65 ;  /* 0x00000041002a7310 */ /* 0x000f220000201800 */
[----:B------:R-:W3:Y:S01]  /*1690*/  LDCU UR9, c[0x3][0x144] ;  /* 0x00c02880ff0977ac */ /* 0x000ee20008000800 */
[----:B------:R-:W-:Y:S01]  /*16a0*/  FFMA R19, R28, R27, R19 ;  /* 0x0000001b1c137223 */ /* 0x000fe20000000013 */
[----:B-1----:R-:W-:-:S05]  /*16b0*/  DFMA R66, R66, R38, 1 ;  /* 0x3ff000004242742b */ /* 0x002fca0000000026 */
[----:B------:R-:W1:Y:S01]  /*16c0*/  F2F.F64.F32 R72, R57 ;  /* 0x0000003900487310 */ /* 0x000e620000201800 */
[----:B----4-:R-:W-:-:S07]  /*16d0*/  DFMA R40, R42, -1.5, R40 ;  /* 0xbff800002a28782b */ /* 0x010fce0000000028 */
[----:B------:R-:W4:Y:S01]  /*16e0*/  F2F.F64.F32 R50, R49 ;  /* 0x0000003100327310 */ /* 0x000f220000201800 */
[----:B------:R-:W-:Y:S01]  /*16f0*/  DMUL R74, R62, R40 ;  /* 0x000000283e4a7228 */ /* 0x000fe20000000000 */
[----:B------:R-:W-:Y:S01]  /*1700*/  FMUL R41, R3, R68 ;  /* 0x0000004403297220 */ /* 0x000fe20000400000 */
[----:B------:R-:W-:Y:S01]  /*1710*/  FMUL R3, R61, R61 ;  /* 0x0000003d3d037220 */ /* 0x000fe20000400000 */
[-C--:B-1----:R-:W-:Y:S02]  /*1720*/  DFMA R72, R72, R38.reuse, 1 ;  /* 0x3ff000004848742b */ /* 0x082fe40000000026 */
[----:B------:R-:W-:Y:S02]  /*1730*/  FFMA R64, R64, R27, R41 ;  /* 0x0000001b40407223 */ /* 0x000fe40000000029 */
[----:B------:R-:W1:Y:S01]  /*1740*/  F2F.F64.F32 R62, R3 ;  /* 0x00000003003e7310 */ /* 0x000e620000201800 */
[----:B----4-:R-:W-:Y:S01]  /*1750*/  DFMA R50, R50, R38, 1 ;  /* 0x3ff000003232742b */ /* 0x010fe20000000026 */
[----:B------:R-:W-:Y:S01]  /*1760*/  FFMA R69, R59, R70, R64 ;  /* 0x000000463b457223 */ /* 0x000fe20000000040 */
[----:B------:R-:W-:Y:S01]  /*1770*/  FMUL R59, R57, R57 ;  /* 0x00000039393b7220 */ /* 0x000fe20000400000 */
[----:B------:R-:W-:-:S02]  /*1780*/  FMUL R57, R25, UR11 ;  /* 0x0000000b19397c20 */ /* 0x000fc40008400000 */
[----:B------:R-:W-:Y:S02]  /*1790*/  FMUL R61, R69, R69 ;  /* 0x00000045453d7220 */ /* 0x000fe40000400000 */
[----:B------:R-:W4:Y:S01]  /*17a0*/  F2F.F64.F32 R40, R69 ;  /* 0x0000004500287310 */ /* 0x000f220000201800 */
[----:B-1----:R-:W-:-:S07]  /*17b0*/  DFMA R66, R62, 4.5, R66 ;  /* 0x401200003e42782b */ /* 0x002fce0000000042 */
[----:B------:R1:W2:Y:S01]  /*17c0*/  F2F.F64.F32 R64, R59 ;  /* 0x0000003b00407310 */ /* 0x0002a20000201800 */
[----:B----4-:R-:W-:-:S07]  /*17d0*/  DFMA R40, R40, R38, 1 ;  /* 0x3ff000002828742b */ /* 0x010fce0000000026 */
[----:B------:R-:W4:Y:S01]  /*17e0*/  F2F.F64.F32 R62, R61 ;  /* 0x0000003d003e7310 */ /* 0x000f220000201800 */
[----:B-1----:R-:W-:Y:S01]  /*17f0*/  FMUL R59, R5, R68 ;  /* 0x00000044053b7220 */ /* 0x002fe20000400000 */
[----:B--2---:R-:W-:-:S06]  /*1800*/  DFMA R64, R64, 4.5, R72 ;  /* 0x401200004040782b */ /* 0x004fcc0000000048 */
[----:B------:R1:W-:Y:S01]  /*1810*/  F2F.F32.F64 R4, R74 ;  /* 0x0000004a00047310 */ /* 0x0003e20000301000 */
[----:B------:R-:W-:Y:S02]  /*1820*/  DFMA R72, R42, -1.5, R66 ;  /* 0xbff800002a48782b */ /* 0x000fe40000000042 */
[----:B----4-:R-:W-:-:S05]  /*1830*/  DFMA R40, R62, 4.5, R40 ;  /* 0x401200003e28782b */ /* 0x010fca0000000028 */
[----:B------:R2:W4:Y:S01]  /*1840*/  F2F.F64.F32 R66, R57 ;  /* 0x0000003900427310 */ /* 0x0005220000201800 */
[C---:B------:R-:W-:Y:S01]  /*1850*/  FMUL R62, R25.reuse, UR12 ;  /* 0x0000000c193e7c20 */ /* 0x040fe20008400000 */
[C---:B------:R-:W-:Y:S01]  /*1860*/  DFMA R64, R42.reuse, -1.5, R64 ;  /* 0xbff800002a40782b */ /* 0x040fe20000000040 */
[----:B-1----:R-:W-:Y:S01]  /*1870*/  FMUL R74, R25, UR10 ;  /* 0x0000000a194a7c20 */ /* 0x002fe20008400000 */
[----:B------:R-:W-:-:S04]  /*1880*/  DFMA R40, R42, -1.5, R40 ;  /* 0xbff800002a28782b */ /* 0x000fc80000000028 */
[----:B------:R-:W1:Y:S01]  /*1890*/  F2F.F64.F32 R62, R62 ;  /* 0x0000003e003e7310 */ /* 0x000e620000201800 */
[----:B--2---:R-:W-:-:S04]  /*18a0*/  FMUL R57, R6, R68 ;  /* 0x0000004406397220 */ /* 0x004fc80000400000 */
[-C--:B------:R-:W-:Y:S01]  /*18b0*/  FFMA R57, R60, R27.reuse, R57 ;  /* 0x0000001b3c397223 */ /* 0x080fe20000000039 */
[-C--:B------:R-:W-:Y:S01]  /*18c0*/  FFMA R60, R58, R27.reuse, R59 ;  /* 0x0000001b3a3c7223 */ /* 0x080fe2000000003b */
[----:B----4-:R-:W-:Y:S01]  /*18d0*/  DMUL R64, R66, R64 ;  /* 0x0000004042407228 */ /* 0x010fe20000000000 */
[----:B------:R-:W2:Y:S01]  /*18e0*/  F2F.F64.F32 R74, R74 ;  /* 0x0000004a004a7310 */ /* 0x000ea20000201800 */
[----:B------:R-:W-:Y:S01]  /*18f0*/  I2FP.F32.S32 R66, UR6 ;  /* 0x0000000600427c45 */ /* 0x000fe20008201400 */
[-C--:B------:R-:W-:Y:S01]  /*1900*/  FFMA R53, R53, R70.reuse, R60 ;  /* 0x0000004635357223 */ /* 0x080fe2000000003c */
[----:B------:R-:W-:Y:S01]  /*1910*/  FFMA R60, R56, R27, R7 ;  /* 0x0000001b383c7223 */ /* 0x000fe20000000007 */
[----:B------:R-:W4:Y:S02]  /*1920*/  LDCU UR6, c[0x3][0x18c] ;  /* 0x00c03180ff0677ac */ /* 0x000f240008000800 */
[-C--:B------:R-:W-:Y:S01]  /*1930*/  FFMA R5, R66, R70.reuse, R57 ;  /* 0x0000004642057223 */ /* 0x080fe20000000039 */
[----:B-1----:R-:W-:Y:S01]  /*1940*/  DMUL R40, R62, R40 ;  /* 0x000000283e287228 */ /* 0x002fe20000000000 */
[----:B------:R-:W-:Y:S01]  /*1950*/  FFMA R55, R55, R70, R60 ;  /* 0x0000004637377223 */ /* 0x000fe2000000003c */
[----:B------:R-:W1:Y:S01]  /*1960*/  F2F.F64.F32 R56, R53 ;  /* 0x0000003500387310 */ /* 0x000e620000201800 */
[----:B------:R-:W-:-:S02]  /*1970*/  FMUL R7, R5, R5 ;  /* 0x0000000505077220 */ /* 0x000fc40000400000 */
[----:B------:R-:W-:Y:S01]  /*1980*/  FMUL R69, R55, R55 ;  /* 0x0000003737457220 */ /* 0x000fe20000400000 */
[----:B--2---:R-:W-:-:S04]  /*1990*/  DMUL R72, R74, R72 ;  /* 0x000000484a487228 */ /* 0x004fc80000000000 */
[----:B------:R2:W-:Y:S01]  /*19a0*/  F2F.F64.F32 R58, R5 ;  /* 0x00000005003a7310 */ /* 0x0005e20000201800 */
[----:B-1----:R-:W-:-:S07]  /*19b0*/  DFMA R56, R56, R38, 1 ;  /* 0x3ff000003838742b */ /* 0x002fce0000000026 */
[----:B------:R1:W0:Y:S01]  /*19c0*/  F2F.F64.F32 R60, R55 ;  /* 0x00000037003c7310 */ /* 0x0002220000201800 */
[----:B--2---:R-:W-:-:S07]  /*19d0*/  FMUL R5, R25, UR13 ;  /* 0x0000000d19057c20 */ /* 0x004fce0008400000 */
[----:B------:R2:W-:Y:S01]  /*19e0*/  F2F.F32.F64 R6, R40 ;  /* 0x0000002800067310 */ /* 0x0005e20000301000 */
[----:B-1----:R-:W-:Y:S01]  /*19f0*/  FMUL R55, R25, UR15 ;  /* 0x0000000f19377c20 */ /* 0x002fe20008400000 */
[----:B0-----:R-:W-:-:S06]  /*1a00*/  DFMA R60, R60, R38, 1 ;  /* 0x3ff000003c3c742b */ /* 0x001fcc0000000026 */
[----:B------:R0:W-:Y:S01]  /*1a10*/  F2F.F32.F64 R3, R64 ;  /* 0x0000004000037310 */ /* 0x0001e20000301000 */
[----:B--2---:R-:W-:Y:S01]  /*1a20*/  FMUL R40, R53, R53 ;  /* 0x0000003535287220 */ /* 0x004fe20000400000 */
[----:B------:R-:W-:Y:S01]  /*1a30*/  FMUL R53, R25, UR14 ;  /* 0x0000000e19357c20 */ /* 0x000fe20008400000 */
[----:B------:R-:W1:Y:S05]  /*1a40*/  LDCU.128 UR12, c[0x3][0x20] ;  /* 0x00c00400ff0c77ac */ /* 0x000e6a0008000c00 */
[----:B------:R-:W2:Y:S01]  /*1a50*/  F2F.F64.F32 R62, R7 ;  /* 0x00000007003e7310 */ /* 0x000ea20000201800 */
[----:B0-----:R-:W-:-:S07]  /*1a60*/  DFMA R64, R58, R38, 1 ;  /* 0x3ff000003a40742b */ /* 0x001fce0000000026 */
[----:B------:R-:W0:Y:S01]  /*1a70*/  F2F.F64.F32 R40, R40 ;  /* 0x0000002800287310 */ /* 0x000e220000201800 */
[----:B-1----:R-:W-:Y:S01]  /*1a80*/  FMUL R10, R25, UR12 ;  /* 0x0000000c190a7c20 */ /* 0x002fe20008400000 */
[----:B--2---:R-:W-:-:S06]  /*1a90*/  DFMA R62, R62, 4.5, R64 ;  /* 0x401200003e3e782b */ /* 0x004fcc0000000040 */
[----:B------:R-:W1:Y:S01]  /*1aa0*/  F2F.F64.F32 R58, R69 ;  /* 0x00000045003a7310 */ /* 0x000e620000201800 */
[----:B------:R-:W-:Y:S01]  /*1ab0*/  FMUL R13, R25, UR15 ;  /* 0x0000000f190d7c20 */ /* 0x000fe20008400000 */
[----:B0-----:R-:W-:-:S06]  /*1ac0*/  DFMA R40, R40, 4.5, R56 ;  /* 0x401200002828782b */ /* 0x001fcc0000000038 */
[----:B------:R-:W0:Y:S01]  /*1ad0*/  F2F.F64.F32 R64, R5 ;  /* 0x0000000500407310 */ /* 0x000e220000201800 */
[----:B------:R-:W-:Y:S02]  /*1ae0*/  DFMA R66, R42, -1.5, R62 ;  /* 0xbff800002a42782b */ /* 0x000fe4000000003e */
[----:B-1----:R-:W-:-:S05]  /*1af0*/  DFMA R58, R58, 4.5, R60 ;  /* 0x401200003a3a782b */ /* 0x002fca000000003c */
[----:B------:R-:W1:Y:S01]  /*1b00*/  F2F.F64.F32 R56, R55 ;  /* 0x0000003700387310 */ /* 0x000e620000201800 */
[C---:B------:R-:W-:Y:S02]  /*1b10*/  DFMA R40, R42.reuse, -1.5, R40 ;  /* 0xbff800002a28782b */ /* 0x040fe40000000028 */
[----:B------:R-:W-:-:S05]  /*1b20*/  DFMA R58, R42, -1.5, R58 ;  /* 0xbff800002a3a782b */ /* 0x000fca000000003a */
[----:B------:R2:W3:Y:S01]  /*1b30*/  F2F.F64.F32 R62, R53 ;  /* 0x00000035003e7310 */ /* 0x0004e20000201800 */
[----:B0-----:R-:W-:Y:S02]  /*1b40*/  DMUL R64, R64, R66 ;  /* 0x0000004240407228 */ /* 0x001fe40000000000 */
[----:B-1----:R-:W-:Y:S01]  /*1b50*/  DMUL R56, R56, R58 ;  /* 0x0000003a38387228 */ /* 0x002fe20000000000 */
[----:B--2---:R-:W-:-:S04]  /*1b60*/  FMUL R53, R8, R68 ;  /* 0x0000004408357220 */ /* 0x004fc80000400000 */
[----:B------:R-:W-:Y:S01]  /*1b70*/  F2F.F32.F64 R72, R72 ;  /* 0x0000004800487310 */ /* 0x000fe20000301000 */
[----:B------:R-:W-:Y:S01]  /*1b80*/  FFMA R8, R52, R27, R53 ;  /* 0x0000001b34087223 */ /* 0x000fe20000000035 */
[----:B---3--:R-:W-:-:S03]  /*1b90*/  DMUL R40, R62, R40 ;  /* 0x000000283e287228 */ /* 0x008fc60000000000 */
[----:B------:R-:W-:-:S03]  /*1ba0*/  FFMA R47, R47, R70, R8 ;  /* 0x000000462f2f7223 */ /* 0x000fc60000000008 */
[----:B------:R-:W0:Y:S01]  /*1bb0*/  F2F.F64.F32 R52, R54 ;  /* 0x0000003600347310 */ /* 0x000e220000201800 */
[----:B------:R-:W-:Y:S01]  /*1bc0*/  FMUL R8, R54, R54 ;  /* 0x0000003636087220 */ /* 0x000fe20000400000 */
[----:B------:R-:W-:Y:S01]  /*1bd0*/  FMUL R62, R49, R49 ;  /* 0x00000031313e7220 */ /* 0x000fe20000400000 */
[----:B------:R-:W-:Y:S01]  /*1be0*/  FMUL R55, R47, R47 ;  /* 0x0000002f2f377220 */ /* 0x000fe20000400000 */
[----:B------:R-:W-:-:S04]  /*1bf0*/  FMUL R49, R25, UR14 ;  /* 0x0000000e19317c20 */ /* 0x000fc80008400000 */
[----:B------:R-:W-:Y:S01]  /*1c00*/  F2F.F32.F64 R9, R56 ;  /* 0x0000003800097310 */ /* 0x000fe20000301000 */
[----:B0-----:R-:W-:-:S07]  /*1c10*/  DFMA R58, R52, R38, 1 ;  /* 0x3ff00000343a742b */ /* 0x001fce0000000026 */
[----:B------:R-:W0:Y:S08]  /*1c20*/  F2F.F64.F32 R56, R8 ;  /* 0x0000000800387310 */ /* 0x000e300000201800 */
[----:B------:R-:W1:Y:S01]  /*1c30*/  F2F.F64.F32 R52, R62 ;  /* 0x0000003e00347310 */ /* 0x000e620000201800 */
[----:B0-----:R-:W-:-:S07]  /*1c40*/  DFMA R56, R56, 4.5, R58 ;  /* 0x401200003838782b */ /* 0x001fce000000003a */
[----:B------:R-:W-:Y:S01]  /*1c50*/  F2F.F32.F64 R5, R40 ;  /* 0x0000002800057310 */ /* 0x000fe20000301000 */
[----:B-1----:R-:W-:-:S07]  /*1c60*/  DFMA R50, R52, 4.5, R50 ;  /* 0x401200003432782b */ /* 0x002fce0000000032 */
[----:B------:R0:W1:Y:S01]  /*1c70*/  F2F.F64.F32 R40, R47 ;  /* 0x0000002f00287310 */ /* 0x0000620000201800 */
[C---:B------:R-:W-:Y:S02]  /*1c80*/  DFMA R60, R42.reuse, -1.5, R56 ;  /* 0xbff800002a3c782b */ /* 0x040fe40000000038 */
[----:B------:R-:W-:-:S05]  /*1c90*/  DFMA R50, R42, -1.5, R50 ;  /* 0xbff800002a32782b */ /* 0x000fca0000000032 */
[----:B------:R-:W2:Y:S01]  /*1ca0*/  F2F.F64.F32 R54, R55 ;  /* 0x0000003700367310 */ /* 0x000ea20000201800 */
[----:B0-----:R-:W-:Y:S01]  /*1cb0*/  FMUL R47, R25, UR13 ;  /* 0x0000000d192f7c20 */ /* 0x001fe20008400000 */
[----:B------:R-:W0:Y:S01]  /*1cc0*/  LDCU.128 UR12, c[0x3][0x40] ;  /* 0x00c00800ff0c77ac */ /* 0x000e220008000c00 */
[----:B-1----:R-:W-:-:S05]  /*1cd0*/  DFMA R40, R40, R38, 1 ;  /* 0x3ff000002828742b */ /* 0x002fca0000000026 */
[----:B------:R-:W1:Y:S03]  /*1ce0*/  F2F.F64.F32 R52, R49 ;  /* 0x0000003100347310 */ /* 0x000e660000201800 */
[----:B--2---:R-:W-:-:S05]  /*1cf0*/  DFMA R40, R54, 4.5, R40 ;  /* 0x401200003628782b */ /* 0x004fca0000000028 */
[----:B------:R2:W3:Y:S01]  /*1d00*/  F2F.F64.F32 R56, R47 ;  /* 0x0000002f00387310 */ /* 0x0004e20000201800 */
[----:B-1----:R-:W-:Y:S01]  /*1d10*/  DMUL R50, R52, R50 ;  /* 0x0000003234327228 */ /* 0x002fe20000000000 */
[----:B--2---:R-:W-:Y:S01]  /*1d20*/  FMUL R47, R12, R68 ;  /* 0x000000440c2f7220 */ /* 0x004fe20000400000 */
[----:B------:R-:W-:Y:S01]  /*1d30*/  FFMA R52, R46, R27, R11 ;  /* 0x0000001b2e347223 */ /* 0x000fe2000000000b */
[----:B------:R-:W-:-:S04]  /*1d40*/  DFMA R40, R42, -1.5, R40 ;  /* 0xbff800002a28782b */ /* 0x000fc80000000028 */
[----:B------:R-:W1:Y:S01]  /*1d50*/  F2F.F64.F32 R58, R10 ;  /* 0x0000000a003a7310 */ /* 0x000e620000201800 */
[----:B------:R-:W-:Y:S01]  /*1d60*/  FFMA R48, R48, R27, R47 ;  /* 0x0000001b30307223 */ /* 0x000fe2000000002f */
[----:B------:R-:W-:-:S03]  /*1d70*/  FFMA R35, R35, R70, R52 ;  /* 0x0000004623237223 */ /* 0x000fc60000000034 */
[----:B------:R-:W-:Y:S01]  /*1d80*/  FFMA R48, R45, R70, R48 ;  /* 0x000000462d307223 */ /* 0x000fe20000000030 */
[----:B------:R-:W-:Y:S01]  /*1d90*/  FMUL R49, R35, R35 ;  /* 0x0000002323317220 */ /* 0x000fe20000400000 */
[----:B---3--:R-:W-:Y:S01]  /*1da0*/  DMUL R40, R56, R40 ;  /* 0x0000002838287228 */ /* 0x008fe20000000000 */
[----:B------:R2:W3:Y:S01]  /*1db0*/  F2F.F64.F32 R44, R37 ;  /* 0x00000025002c7310 */ /* 0x0004e20000201800 */
[----:B------:R-:W-:Y:S01]  /*1dc0*/  FMUL R11, R48, R48 ;  /* 0x00000030300b7220 */ /* 0x000fe20000400000 */
[----:B------:R-:W-:Y:S01]  /*1dd0*/  FMUL R56, R37, R37 ;  /* 0x0000002525387220 */ /* 0x000fe20000400000 */
[----:B-1----:R-:W-:-:S05]  /*1de0*/  DMUL R58, R58, R60 ;  /* 0x0000003c3a3a7228 */ /* 0x002fca0000000000 */
[----:B------:R-:W1:Y:S01]  /*1df0*/  F2F.F64.F32 R46, R48 ;  /* 0x00000030002e7310 */ /* 0x000e620000201800 */
[----:B--2---:R-:W-:Y:S01]  /*1e00*/  FMUL R37, R25, UR17 ;  /* 0x0000001119257c20 */ /* 0x004fe20008400000 */
[----:B---3--:R-:W-:-:S06]  /*1e10*/  DFMA R44, R44, R38, 1 ;  /* 0x3ff000002c2c742b */ /* 0x008fcc0000000026 */
[----:B------:R-:W-:Y:S01]  /*1e20*/  F2F.F32.F64 R12, R50 ;  /* 0x00000032000c7310 */ /* 0x000fe20000301000 */
[----:B-1----:R-:W-:-:S07]  /*1e30*/  DFMA R52, R46, R38, 1 ;  /* 0x3ff000002e34742b */ /* 0x002fce0000000026 */
[----:B------:R-:W1:Y:S08]  /*1e40*/  F2F.F64.F32 R50, R11 ;  /* 0x0000000b00327310 */ /* 0x000e700000201800 */
[----:B------:R-:W2:Y:S01]  /*1e50*/  F2F.F64.F32 R46, R56 ;  /* 0x00000038002e7310 */ /* 0x000ea20000201800 */
[----:B-1----:R-:W-:-:S07]  /*1e60*/  DFMA R50, R50, 4.5, R52 ;  /* 0x401200003232782b */ /* 0x002fce0000000034 */
[----:B------:R-:W-:Y:S01]  /*1e70*/  F2F.F32.F64 R10, R40 ;  /* 0x00000028000a7310 */ /* 0x000fe20000301000 */
[----:B--2---:R-:W-:-:S07]  /*1e80*/  DFMA R44, R46, 4.5, R44 ;  /* 0x401200002e2c782b */ /* 0x004fce000000002c */
[----:B------:R1:W2:Y:S01]  /*1e90*/  F2F.F64.F32 R40, R35 ;  /* 0x0000002300287310 */ /* 0x0002a20000201800 */
[C---:B------:R-:W-:Y:S02]  /*1ea0*/  DFMA R54, R42.reuse, -1.5, R50 ;  /* 0xbff800002a36782b */ /* 0x040fe40000000032 */
[----:B------:R-:W-:-:S05]  /*1eb0*/  DFMA R44, R42, -1.5, R44 ;  /* 0xbff800002a2c782b */ /* 0x000fca000000002c */
[----:B------:R-:W3:Y:S01]  /*1ec0*/  F2F.F64.F32 R48, R49 ;  /* 0x0000003100307310 */ /* 0x000ee20000201800 */
[----:B-1----:R-:W-:Y:S01]  /*1ed0*/  FMUL R35, R25, UR16 ;  /* 0x0000001019237c20 */ /* 0x002fe20008400000 */
[----:B------:R-:W1:Y:S01]  /*1ee0*/  LDCU.64 UR16, c[0x3][0x190] ;  /* 0x00c03200ff1077ac */ /* 0x000e620008000a00 */
[----:B--2---:R-:W-:-:S05]  /*1ef0*/  DFMA R40, R40, R38, 1 ;  /* 0x3ff000002828742b */ /* 0x004fca0000000026 */
[----:B------:R-:W2:Y:S03]  /*1f00*/  F2F.F64.F32 R52, R13 ;  /* 0x0000000d00347310 */ /* 0x000ea60000201800 */
[----:B---3--:R-:W-:-:S05]  /*1f10*/  DFMA R40, R48, 4.5, R40 ;  /* 0x401200003028782b */ /* 0x008fca0000000028 */
[----:B------:R-:W3:Y:S01]  /*1f20*/  F2F.F64.F32 R46, R37 ;  /* 0x00000025002e7310 */ /* 0x000ee20000201800 */
[----:B--2---:R-:W-:-:S07]  /*1f30*/  DMUL R52, R52, R54 ;  /* 0x0000003634347228 */ /* 0x004fce0000000000 */
[----:B------:R-:W2:Y:S01]  /*1f40*/  F2F.F64.F32 R50, R35 ;  /* 0x0000002300327310 */ /* 0x000ea20000201800 */
[----:B------:R-:W-:Y:S02]  /*1f50*/  DFMA R40, R42, -1.5, R40 ;  /* 0xbff800002a28782b */ /* 0x000fe40000000028 */
[----:B---3--:R-:W-:-:S05]  /*1f60*/  DMUL R48, R46, R44 ;  /* 0x0000002c2e307228 */ /* 0x008fca0000000000 */
[----:B------:R3:W-:Y:S01]  /*1f70*/  F2F.F32.F64 R11, R52 ;  /* 0x00000034000b7310 */ /* 0x0007e20000301000 */
[----:B------:R-:W-:Y:S01]  /*1f80*/  FMUL R46, R31, R68 ;  /* 0x000000441f2e7220 */ /* 0x000fe20000400000 */
[C---:B------:R-:W-:Y:S01]  /*1f90*/  FMUL R44, R25.reuse, UR18 ;  /* 0x00000012192c7c20 */ /* 0x040fe20008400000 */
[----:B0-----:R-:W-:Y:S01]  /*1fa0*/  FMUL R47, R25, UR13 ;  /* 0x0000000d192f7c20 */ /* 0x001fe20008400000 */
[----:B------:R-:W0:Y:S01]  /*1fb0*/  LDCU UR13, c[0x3][0x118] ;  /* 0x00c02300ff0d77ac */ /* 0x000e220008000800 */
[----:B--2---:R-:W-:-:S03]  /*1fc0*/  DMUL R50, R50, R40 ;  /* 0x0000002832327228 */ /* 0x004fc60000000000 */
[----:B------:R2:W-:Y:S01]  /*1fd0*/  F2F.F32.F64 R35, R48 ;  /* 0x0000003000237310 */ /* 0x0005e20000301000 */
[----:B------:R-:W-:Y:S01]  /*1fe0*/  FMUL R40, R25, UR19 ;  /* 0x0000001319287c20 */ /* 0x000fe20008400000 */
[-C--:B---3--:R-:W-:Y:S01]  /*1ff0*/  FFMA R52, R15, R27.reuse, R46 ;  /* 0x0000001b0f347223 */ /* 0x088fe2000000002e */
[----:B------:R-:W-:Y:S01]  /*2000*/  FMUL R15, R30, R68 ;  /* 0x000000441e0f7220 */ /* 0x000fe20000400000 */
[----:B------:R-:W3:Y:S02]  /*2010*/  LDCU.64 UR18, c[0x3][0x1a0] ;  /* 0x00c03400ff1277ac */ /* 0x000ee40008000a00 */
[----:B------:R-:W-:Y:S01]  /*2020*/  FFMA R52, R33, R70, R52 ;  /* 0x0000004621347223 */ /* 0x000fe20000000034 */
[----:B------:R-:W-:Y:S01]  /*2030*/  FFMA R31, R14, R27, R15 ;  /* 0x0000001b0e1f7223 */ /* 0x000fe2000000000f */
[----:B------:R-:W-:Y:S01]  /*2040*/  F2F.F32.F64 R13, R50 ;  /* 0x00000032000d7310 */ /* 0x000fe20000301000 */
[----:B------:R-:W-:Y:S01]  /*2050*/  FMUL R33, R32, R68 ;  /* 0x0000004420217220 */ /* 0x000fe20000400000 */
[----:B------:R-:W-:Y:S01]  /*2060*/  FMUL R29, R52, R52 ;  /* 0x00000034341d7220 */ /* 0x000fe20000400000 */
[----:B------:R-:W-:-:S02]  /*2070*/  FFMA R34, R34, R70, R31 ;  /* 0x0000004622227223 */ /* 0x000fc4000000001f */
[----:B------:R-:W-:Y:S02]  /*2080*/  FFMA R33, R16, R27, R33 ;  /* 0x0000001b10217223 */ /* 0x000fe40000000021 */
[----:B--2---:R-:W-:Y:S01]  /*2090*/  FMUL R48, R34, R34 ;  /* 0x0000002222307220 */ /* 0x004fe20000400000 */
[----:B------:R2:W4:Y:S08]  /*20a0*/  F2F.F64.F32 R14, R52 ;  /* 0x00000034000e7310 */ /* 0x0005300000201800 */
[----:B------:R1:W0:Y:S01]  /*20b0*/  F2F.F64.F32 R30, R34 ;  /* 0x00000022001e7310 */ /* 0x0002220000201800 */
[----:B--2---:R-:W-:Y:S01]  /*20c0*/  FMUL R52, R17, R17 ;  /* 0x0000001111347220 */ /* 0x004fe20000400000 */
[----:B----4-:R-:W-:-:S06]  /*20d0*/  DFMA R14, R14, R38, 1 ;  /* 0x3ff000000e0e742b */ /* 0x010fcc0000000026 */
[----:B------:R2:W4:Y:S01]  /*20e0*/  F2F.F64.F32 R50, R29 ;  /* 0x0000001d00327310 */ /* 0x0005220000201800 */
[----:B-1----:R-:W-:Y:S01]  /*20f0*/  I2FP.F32.S32 R34, UR6 ;  /* 0x0000000600227c45 */ /* 0x002fe20008201400 */
[----:B------:R-:W1:Y:S04]  /*2100*/  LDCU UR6, c[0x3][0x6c] ;  /* 0x00c00d80ff0677ac */ /* 0x000e680008000800 */
[----:B------:R-:W-:Y:S01]  /*2110*/  FFMA R34, R34, R70, R33 ;  /* 0x0000004622227223 */ /* 0x000fe20000000021 */
[----:B0-----:R-:W-:Y:S01]  /*2120*/  DFMA R32, R30, R38, 1 ;  /* 0x3ff000001e20742b */ /* 0x001fe20000000026 */
[----:B------:R-:W0:Y:S02]  /*2130*/  F2F.F64.F32 R48, R48 ;  /* 0x0000003000307310 */ /* 0x000e240000201800 */
[----:B--2---:R-:W-:Y:S01]  /*2140*/  FMUL R29, R34, R34 ;  /* 0x00000022221d7220 */ /* 0x004fe20000400000 */
[----:B----4-:R-:W-:-:S05]  /*2150*/  DFMA R50, R50, 4.5, R14 ;  /* 0x401200003232782b */ /* 0x010fca000000000e */
[----:B------:R-:W2:Y:S01]  /*2160*/  F2F.F64.F32 R36, R17 ;  /* 0x0000001100247310 */ /* 0x000ea20000201800 */
[----:B0-----:R-:W-:-:S07]  /*2170*/  DFMA R48, R48, 4.5, R32 ;  /* 0x401200003030782b */ /* 0x001fce0000000020 */
[----:B------:R3:W0:Y:S01]  /*2180*/  F2F.F64.F32 R14, R34 ;  /* 0x00000022000e7310 */ /* 0x0006220000201800 */
[----:B------:R-:W-:Y:S02]  /*2190*/  DFMA R30, R42, -1.5, R50 ;  /* 0xbff800002a1e782b */ /* 0x000fe40000000032 */
[----:B--2---:R-:W-:-:S05]  /*21a0*/  DFMA R36, R36, R38, 1 ;  /* 0x3ff000002424742b */ /* 0x004fca0000000026 */
[----:B------:R-:W2:Y:S01]  /*21b0*/  F2F.F64.F32 R16, R52 ;  /* 0x0000003400107310 */ /* 0x000ea20000201800 */
[----:B------:R-:W-:Y:S01]  /*21c0*/  DFMA R48, R42, -1.5, R48 ;  /* 0xbff800002a30782b */ /* 0x000fe20000000030 */
[----:B---3--:R-:W-:Y:S01]  /*21d0*/  I2FP.F32.S32 R34, UR19 ;  /* 0x0000001300227c45 */ /* 0x008fe20008201400 */
[----:B0-----:R-:W-:-:S05]  /*21e0*/  DFMA R14, R14, R38, 1 ;  /* 0x3ff000000e0e742b */ /* 0x001fca0000000026 */
[----:B------:R-:W0:Y:S01]  /*21f0*/  F2F.F64.F32 R44, R44 ;  /* 0x0000002c002c7310 */ /* 0x000e220000201800 */
[----:B--2---:R-:W-:-:S07]  /*2200*/  DFMA R36, R16, 4.5, R36 ;  /* 0x401200001024782b */ /* 0x004fce0000000024 */
[----:B------:R2:W3:Y:S01]  /*2210*/  F2F.F64.F32 R32, R29 ;  /* 0x0000001d00207310 */ /* 0x0004e20000201800 */
[----:B------:R-:W-:Y:S01]  /*2220*/  FMUL R17, R25, UR14 ;  /* 0x0000000e19117c20 */ /* 0x000fe20008400000 */
[----:B0-----:R-:W-:-:S06]  /*2230*/  DMUL R30, R44, R30 ;  /* 0x0000001e2c1e7228 */ /* 0x001fcc0000000000 */
[----:B------:R-:W0:Y:S01]  /*2240*/  F2F.F64.F32 R46, R47 ;  /* 0x0000002f002e7310 */ /* 0x000e220000201800 */
[----:B------:R-:W-:Y:S01]  /*2250*/  DFMA R36, R42, -1.5, R36 ;  /* 0xbff800002a24782b */ /* 0x000fe20000000024 */
[----:B--2---:R-:W-:Y:S01]  /*2260*/  FMUL R29, R18, R68 ;  /* 0x00000044121d7220 */ /* 0x004fe20000400000 */
[----:B---3--:R-:W-:-:S05]  /*2270*/  DFMA R44, R32, 4.5, R14 ;  /* 0x40120000202c782b */ /* 0x008fca000000000e */
[----:B------:R2:W-:Y:S03]  /*2280*/  F2F.F32.F64 R16, R30 ;  /* 0x0000001e00107310 */ /* 0x0005e60000301000 */
[----:B------:R-:W-:-:S05]  /*2290*/  DFMA R44, R42, -1.5, R44 ;  /* 0xbff800002a2c782b */ /* 0x000fca000000002c */
[----:B------:R-:W3:Y:S01]  /*22a0*/  F2F.F64.F32 R32, R17 ;  /* 0x0000001100207310 */ /* 0x000ee20000201800 */
[----:B0-----:R-:W-:Y:S01]  /*22b0*/  DMUL R36, R46, R36 ;  /* 0x000000242e247228 */ /* 0x001fe20000000000 */
[----:B--2---:R-:W-:Y:S01]  /*22c0*/  I2FP.F32.S32 R30, UR16 ;  /* 0x00000010001e7c45 */ /* 0x004fe20008201400 */
[----:B------:R-:W0:Y:S01]  /*22d0*/  LDCU UR16, c[0x3][0xc0] ;  /* 0x00c01800ff1077ac */ /* 0x000e220008000800 */
[----:B------:R-:W-:-:S03]  /*22e0*/  I2FP.F32.S32 R31, UR7 ;  /* 0x00000007001f7c45 */ /* 0x000fc60008201400 */
[----:B------:R-:W-:Y:S01]  /*22f0*/  FFMA R30, R30, R70, R19 ;  /* 0x000000461e1e7223 */ /* 0x000fe20000000013 */
[----:B------:R-:W2:Y:S01]  /*2300*/  F2F.F64.F32 R40, R40 ;  /* 0x0000002800287310 */ /* 0x000ea20000201800 */
[----:B------:R-:W-:Y:S01]  /*2310*/  FFMA R19, R20, R27, R29 ;  /* 0x0000001b14137223 */ /* 0x000fe2000000001d */
[----:B------:R-:W-:Y:S01]  /*2320*/  FMUL R20, R31, R68 ;  /* 0x000000441f147220 */ /* 0x000fe20000400000 */
[----:B------:R-:W-:Y:S02]  /*2330*/  FMUL R18, R30, R30 ;  /* 0x0000001e1e127220 */ /* 0x000fe40000400000 */
[----:B------:R-:W-:Y:S01]  /*2340*/  FFMA R34, R34, R70, R19 ;  /* 0x0000004622227223 */ /* 0x000fe20000000013 */
[----:B---3--:R-:W-:Y:S02]  /*2350*/  DMUL R32, R32, R44 ;  /* 0x0000002c20207228 */ /* 0x008fe40000000000 */
[----:B------:R-:W-:Y:S01]  /*2360*/  F2F.F64.F32 R28, R30 ;  /* 0x0000001e001c7310 */ /* 0x000fe20000201800 */
[----:B------:R-:W-:Y:S01]  /*2370*/  FMUL R31, R34, R34 ;  /* 0x00000022221f7220 */ /* 0x000fe20000400000 */
[----:B--2---:R-:W-:-:S06]  /*2380*/  DMUL R40, R40, R48 ;  /* 0x0000003028287228 */ /* 0x004fcc0000000000 */
[----:B------:R1:W-:Y:S01]  /*2390*/  F2F.F32.F64 R17, R32 ;  /* 0x0000002000117310 */ /* 0x0003e20000301000 */
[----:B------:R-:W-:Y:S01]  /*23a0*/  FMUL R48, R25, UR15 ;  /* 0x0000000f19307c20 */ /* 0x000fe20008400000 */
[----:B------:R-:W2:Y:S06]  /*23b0*/  LDCU.64 UR14, c[0x3][0x128] ;  /* 0x00c02500ff0e77ac */ /* 0x000eac0008000a00 */
[----:B------:R-:W-:Y:S01]  /*23c0*/  F2F.F64.F32 R18, R18 ;  /* 0x0000001200127310 */ /* 0x000fe20000201800 */
[----:B-1----:R-:W-:Y:S01]  /*23d0*/  I2FP.F32.S32 R33, UR6 ;  /* 0x0000000600217c45 */ /* 0x002fe20008201400 */
[----:B------:R-:W1:Y:S01]  /*23e0*/  LDCU.64 UR6, c[0x3][0x60] ;  /* 0x00c00c00ff0677ac */ /* 0x000e620008000a00 */
[----:B------:R-:W-:-:S03]  /*23f0*/  I2FP.F32.S32 R32, UR9 ;  /* 0x0000000900207c45 */ /* 0x000fc60008201400 */
[----:B------:R-:W-:Y:S02]  /*2400*/  FFMA R33, R33, R27, R20 ;  /* 0x0000001b21217223 */ /* 0x000fe40000000014 */
[----:B------:R-:W-:Y:S02]  /*2410*/  F2F.F32.F64 R14, R36 ;  /* 0x00000024000e7310 */ /* 0x000fe40000301000 */
[----:B------:R-:W-:-:S06]  /*2420*/  FFMA R20, R32, R70, R33 ;  /* 0x0000004620147223 */ /* 0x000fcc0000000021 */
[----:B------:R3:W-:Y:S08]  /*2430*/  F2F.F64.F32 R36, R34 ;  /* 0x0000002200247310 */ /* 0x0007f00000201800 */
[----:B------:R4:W0:Y:S01]  /*2440*/  F2F.F64.F32 R32, R20 ;  /* 0x0000001400207310 */ /* 0x0008220000201800 */
[----:B---3--:R-:W-:-:S07]  /*2450*/  FMUL R34, R20, R20 ;  /* 0x0000001414227220 */ /* 0x008fce0000400000 */
[----:B------:R3:W-:Y:S01]  /*2460*/  F2F.F32.F64 R15, R40 ;  /* 0x00000028000f7310 */ /* 0x0007e20000301000 */
[----:B----4-:R-:W-:Y:S01]  /*2470*/  FMUL R20, R25, UR8 ;  /* 0x0000000819147c20 */ /* 0x010fe20008400000 */
[----:B------:R-:W4:Y:S01]  /*2480*/  LDCU.128 UR8, c[0x3][0x50] ;  /* 0x00c00a00ff0877ac */ /* 0x000f220008000c00 */
[----:B0-----:R-:W-:-:S05]  /*2490*/  DFMA R44, R32, R38, 1 ;  /* 0x3ff00000202c742b */ /* 0x001fca0000000026 */
[----:B------:R-:W0:Y:S01]  /*24a0*/  F2F.F64.F32 R30, R31 ;  /* 0x0000001f001e7310 */ /* 0x000e220000201800 */
[----:B-1----:R-:W-:Y:S01]  /*24b0*/  FMUL R32, R25, UR6 ;  /* 0x0000000619207c20 */ /* 0x002fe20008400000 */
[----:B---3--:R-:W-:Y:S01]  /*24c0*/  DFMA R40, R28, R38, 1 ;  /* 0x3ff000001c28742b */ /* 0x008fe20000000026 */
[----:B------:R-:W1:Y:S05]  /*24d0*/  LDCU UR6, c[0x3][0xac] ;  /* 0x00c01580ff0677ac */ /* 0x000e6a0008000800 */
[----:B------:R-:W3:Y:S02]  /*24e0*/  F2F.F64.F32 R28, R34 ;  /* 0x00000022001c7310 */ /* 0x000ee40000201800 */
[----:B------:R-:W-:-:S02]  /*24f0*/  DFMA R46, R18, 4.5, R40 ;  /* 0x40120000122e782b */ /* 0x000fc40000000028 */
[----:B------:R-:W-:Y:S01]  /*2500*/  DFMA R40, R36, R38, 1 ;  /* 0x3ff000002428742b */ /* 0x000fe20000000026 */
[----:B----4-:R-:W-:-:S03]  /*2510*/  FMUL R52, R25, UR11 ;  /* 0x0000000b19347c20 */ /* 0x010fc60008400000 */
[----:B------:R-:W4:Y:S02]  /*2520*/  F2F.F64.F32 R18, R48 ;  /* 0x0000003000127310 */ /* 0x000f240000201800 */
[----:B------:R-:W-:Y:S02]  /*2530*/  DFMA R36, R42, -1.5, R46 ;  /* 0xbff800002a24782b */ /* 0x000fe4000000002e */
[----:B0-----:R-:W-:Y:S02]  /*2540*/  DFMA R30, R30, 4.5, R40 ;  /* 0x401200001e1e782b */ /* 0x001fe40000000028 */
[----:B---3--:R-:W-:Y:S02]  /*2550*/  DFMA R28, R28, 4.5, R44 ;  /* 0x401200001c1c782b */ /* 0x008fe4000000002c */
[----:B------:R-:W0:Y:S04]  /*2560*/  F2F.F64.F32 R32, R32 ;  /* 0x0000002000207310 */ /* 0x000e280000201800 */
[----:B------:R-:W-:-:S02]  /*2570*/  DFMA R30, R42, -1.5, R30 ;  /* 0xbff800002a1e782b */ /* 0x000fc4000000001e */
[----:B----4-:R-:W-:Y:S02]  /*2580*/  DMUL R40, R18, R36 ;  /* 0x0000002412287228 */ /* 0x010fe40000000000 */
[----:B------:R-:W-:Y:S01]  /*2590*/  F2F.F32.F64 R7, R64 ;  /* 0x0000004000077310 */ /* 0x000fe20000301000 */
[----:B------:R-:W-:-:S03]  /*25a0*/  DFMA R28, R42, -1.5, R28 ;  /* 0xbff800002a1c782b */ /* 0x000fc6000000001c */
[----:B0-----:R-:W-:-:S04]  /*25b0*/  DMUL R30, R32, R30 ;  /* 0x0000001e201e7228 */ /* 0x001fc80000000000 */
[----:B------:R-:W0:Y:S01]  /*25c0*/  F2F.F64.F32 R36, R20 ;  /* 0x0000001400247310 */ /* 0x000e220000201800 */
[----:B------:R-:W-:Y:S01]  /*25d0*/  FMUL R32, R25, UR12 ;  /* 0x0000000c19207c20 */ /* 0x000fe20008400000 */
[----:B------:R-:W3:Y:S06]  /*25e0*/  LDCU UR12, c[0x3][0xbc] ;  /* 0x00c01780ff0c77ac */ /* 0x000eec0008000800 */
[----:B------:R4:W-:Y:S01]  /*25f0*/  F2F.F32.F64 R19, R40 ;  /* 0x0000002800137310 */ /* 0x0009e20000301000 */
[----:B0-----:R-:W-:-:S07]  /*2600*/  DMUL R28, R36, R28 ;  /* 0x0000001c241c7228 */ /* 0x001fce0000000000 */
[----:B------:R-:W-:Y:S01]  /*2610*/  F2F.F32.F64 R18, R30 ;  /* 0x0000001e00127310 */ /* 0x000fe20000301000 */
[----:B------:R-:W-:Y:S01]  /*2620*/  FMUL R36, R25, UR8 ;  /* 0x0000000819247c20 */ /* 0x000fe20008400000 */
[----:B----4-:R-:W-:Y:S01]  /*2630*/  I2FP.F32.S32 R41, UR13 ;  /* 0x0000000d00297c45 */ /* 0x010fe20008201400 */
[----:B------:R-:W0:Y:S01]  /*2640*/  LDCU UR13, c[0x3][0x140] ;  /* 0x00c02800ff0d77ac */ /* 0x000e220008000800 */
[----:B-1----:R-:W-:Y:S02]  /*2650*/  I2FP.F32.S32 R37, UR6 ;  /* 0x0000000600257c45 */ /* 0x002fe40008201400 */
[----:B------:R-:W-:Y:S01]  /*2660*/  I2FP.F32.S32 R40, UR17 ;  /* 0x0000001100287c45 */ /* 0x000fe20008201400 */
[----:B------:R-:W-:Y:S01]  /*2670*/  FMUL R20, R41, R68 ;  /* 0x0000004429147220 */ /* 0x000fe20000400000 */
[----:B------:R1:W-:Y:S01]  /*2680*/  F2F.F32.F64 R51, R28 ;  /* 0x0000001c00337310 */ /* 0x0003e20000301000 */
[----:B--2---:R-:W-:Y:S01]  /*2690*/  I2FP.F32.S32 R41, UR14 ;  /* 0x0000000e00297c45 */ /* 0x004fe20008201400 */
[----:B------:R-:W2:Y:S01]  /*26a0*/  LDCU UR6, c[0x3][0x19c] ;  /* 0x00c03380ff0677ac */ /* 0x000ea20008000800 */
[----:B------:R-:W-:Y:S01]  /*26b0*/  FFMA R20, R37, R27, R20 ;  /* 0x0000001b25147223 */ /* 0x000fe20000000014 */
[----:B---3--:R-:W-:-:S02]  /*26c0*/  I2FP.F32.S32 R37, UR12 ;  /* 0x0000000c00257c45 */ /* 0x008fc40008201400 */
[----:B------:R-:W-:Y:S01]  /*26d0*/  FMUL R34, R41, R68 ;  /* 0x0000004429227220 */ /* 0x000fe20000400000 */
[----:B------:R-:W-:Y:S01]  /*26e0*/  I2FP.F32.S32 R41, UR15 ;  /* 0x0000000f00297c45 */ /* 0x000fe20008201400 */
[-C--:B------:R-:W-:Y:S01]  /*26f0*/  FFMA R20, R23, R70.reuse, R20 ;  /* 0x0000004617147223 */ /* 0x080fe20000000014 */
[----:B------:R3:W-:Y:S01]  /*2700*/  F2F.F64.F32 R30, R36 ;  /* 0x00000024001e7310 */ /* 0x0007e20000201800 */
[----:B-1----:R-:W-:Y:S01]  /*2710*/  FMUL R28, R25, UR9 ;  /* 0x00000009191c7c20 */ /* 0x002fe20008400000 */
[----:B------:R-:W1:Y:S01]  /*2720*/  LDCU.64 UR8, c[0x3][0x130] ;  /* 0x00c02600ff0877ac */ /* 0x000e620008000a00 */
[----:B------:R-:W-:Y:S01]  /*2730*/  FFMA R23, R37, R27, R34 ;  /* 0x0000001b25177223 */ /* 0x000fe20000000022 */
[----:B------:R-:W-:Y:S01]  /*2740*/  I2FP.F32.S32 R37, UR16 ;  /* 0x0000001000257c45 */ /* 0x000fe20008201400 */
[----:B------:R-:W4:Y:S02]  /*2750*/  LDCU UR12, c[0x3][0x1a8] ;  /* 0x00c03500ff0c77ac */ /* 0x000f240008000800 */
[----:B------:R-:W-:Y:S01]  /*2760*/  FFMA R34, R40, R70, R23 ;  /* 0x0000004628227223 */ /* 0x000fe20000000017 */
[----:B---3--:R-:W-:Y:S01]  /*2770*/  FMUL R36, R41, R68 ;  /* 0x0000004429247220 */ /* 0x008fe20000400000 */
[----:B------:R3:W0:Y:S01]  /*2780*/  F2F.F64.F32 R48, R20 ;  /* 0x0000001400307310 */ /* 0x0006220000201800 */
[----:B------:R-:W-:-:S02]  /*2790*/  FMUL R23, R20, R20 ;  /* 0x0000001414177220 */ /* 0x000fc40000400000 */
[----:B------:R-:W-:-:S04]  /*27a0*/  FFMA R36, R37, R27, R36 ;  /* 0x0000001b25247223 */ /* 0x000fc80000000024 */
[----:B------:R-:W-:Y:S01]  /*27b0*/  FFMA R21, R21, R70, R36 ;  /* 0x0000004615157223 */ /* 0x000fe20000000024 */
[----:B------:R2:W4:Y:S01]  /*27c0*/  F2F.F64.F32 R40, R34 ;  /* 0x0000002200287310 */ /* 0x0005220000201800 */
[----:B------:R-:W-:Y:S01]  /*27d0*/  FMUL R36, R34, R34 ;  /* 0x0000002222247220 */ /* 0x000fe20000400000 */
[----:B-1----:R-:W-:Y:S01]  /*27e0*/  I2FP.F32.S32 R53, UR8 ;  /* 0x0000000800357c45 */ /* 0x002fe20008201400 */
[----:B---3--:R-:W-:Y:S01]  /*27f0*/  FMUL R20, R21, R21 ;  /* 0x0000001515147220 */ /* 0x008fe20000400000 */
[----:B------:R-:W1:Y:S01]  /*2800*/  LDCU UR8, c[0x3][0xd0] ;  /* 0x00c01a00ff0877ac */ /* 0x000e620008000800 */
[----:B0-----:R-:W-:-:S03]  /*2810*/  DFMA R48, R48, R38, 1 ;  /* 0x3ff000003030742b */ /* 0x001fc60000000026 */
[----:B------:R0:W3:Y:S01]  /*2820*/  F2F.F64.F32 R44, R23 ;  /* 0x00000017002c7310 */ /* 0x0000e20000201800 */
[----:B------:R-:W-:Y:S01]  /*2830*/  FMUL R53, R53, R68 ;  /* 0x0000004435357220 */ /* 0x000fe20000400000 */
[----:B--2---:R-:W-:Y:S01]  /*2840*/  I2FP.F32.S32 R34, UR6 ;  /* 0x0000000600227c45 */ /* 0x004fe20008201400 */
[----:B------:R-:W2:Y:S01]  /*2850*/  LDCU UR6, c[0x3][0xc8] ;  /* 0x00c01900ff0677ac */ /* 0x000ea20008000800 */
[----:B----4-:R-:W-:Y:S01]  /*2860*/  I2FP.F32.S32 R50, UR12 ;  /* 0x0000000c00327c45 */ /* 0x010fe20008201400 */
[----:B------:R-:W-:-:S03]  /*2870*/  FFMA R53, R22, R27, R53 ;  /* 0x0000001b16357223 */ /* 0x000fc60000000035 */
[----:B------:R-:W4:Y:S01]  /*2880*/  F2F.F64.F32 R36, R36 ;  /* 0x0000002400247310 */ /* 0x000f220000201800 */
[----:B------:R-:W-:Y:S01]  /*2890*/  FFMA R53, R34, R70, R53 ;  /* 0x0000004622357223 */ /* 0x000fe20000000035 */
[----:B0-----:R-:W-:-:S03]  /*28a0*/  DFMA R22, R40, R38, 1 ;  /* 0x3ff000002816742b */ /* 0x001fc60000000026 */
[----:B------:R-:W-:Y:S01]  /*28b0*/  FMUL R34, R53, R53 ;  /* 0x0000003535227220 */ /* 0x000fe20000400000 */
[----:B---3--:R-:W-:Y:S02]  /*28c0*/  DFMA R44, R44, 4.5, R48 ;  /* 0x401200002c2c782b */ /* 0x008fe40000000030 */
[----:B------:R-:W0:Y:S02]  /*28d0*/  F2F.F64.F32 R40, R53 ;  /* 0x0000003500287310 */ /* 0x000e240000201800 */
[----:B----4-:R-:W-:-:S06]  /*28e0*/  DFMA R22, R36, 4.5, R22 ;  /* 0x401200002416782b */ /* 0x010fcc0000000016 */
[----:B------:R-:W3:Y:S01]  /*28f0*/  F2F.F64.F32 R32, R32 ;  /* 0x0000002000207310 */ /* 0x000ee20000201800 */
[----:B------:R-:W-:Y:S02]  /*2900*/  DFMA R44, R42, -1.5, R44 ;  /* 0xbff800002a2c782b */ /* 0x000fe4000000002c */
[----:B0-----:R-:W-:-:S05]  /*2910*/  DFMA R40, R40, R38, 1 ;  /* 0x3ff000002828742b */ /* 0x001fca0000000026 */
[----:B------:R-:W0:Y:S01]  /*2920*/  F2F.F64.F32 R46, R21 ;  /* 0x00000015002e7310 */ /* 0x000e220000201800 */
[----:B------:R-:W-:Y:S02]  /*2930*/  DFMA R22, R42, -1.5, R22 ;  /* 0xbff800002a16782b */ /* 0x000fe40000000016 */
[----:B---3--:R-:W-:-:S05]  /*2940*/  DMUL R32, R32, R44 ;  /* 0x0000002c20207228 */ /* 0x008fca0000000000 */
[----:B------:R3:W4:Y:S01]  /*2950*/  F2F.F64.F32 R36, R34 ;  /* 0x0000002200247310 */ /* 0x0007220000201800 */
[----:B------:R-:W-:Y:S01]  /*2960*/  FMUL R44, R25, UR10 ;  /* 0x0000000a192c7c20 */ /* 0x000fe20008400000 */
[----:B------:R-:W1:Y:S01]  /*2970*/  LDCU UR10, c[0x3][0x13c] ;  /* 0x00c02780ff0a77ac */ /* 0x000e620008000800 */
[----:B------:R-:W-:Y:S02]  /*2980*/  DMUL R30, R30, R22 ;  /* 0x000000161e1e7228 */ /* 0x000fe40000000000 */
[----:B0-----:R-:W-:-:S03]  /*2990*/  DFMA R46, R46, R38, 1 ;  /* 0x3ff000002e2e742b */ /* 0x001fc60000000026 */
[----:B------:R-:W0:Y:S01]  /*29a0*/  F2F.F64.F32 R20, R20 ;  /* 0x0000001400147310 */ /* 0x000e220000201800 */
[----:B---3--:R-:W-:Y:S01]  /*29b0*/  I2FP.F32.S32 R34, UR18 ;  /* 0x0000001200227c45 */ /* 0x008fe20008201400 */
[----:B----4-:R-:W-:-:S06]  /*29c0*/  DFMA R40, R36, 4.5, R40 ;  /* 0x401200002428782b */ /* 0x010fcc0000000028 */
[----:B------:R-:W-:Y:S01]  /*29d0*/  F2F.F64.F32 R28, R28 ;  /* 0x0000001c001c7310 */ /* 0x000fe20000201800 */
[----:B0-----:R-:W-:-:S07]  /*29e0*/  DFMA R46, R20, 4.5, R46 ;  /* 0x40120000142e782b */ /* 0x001fce000000002e */
[----:B------:R-:W0:Y:S01]  /*29f0*/  F2F.F64.F32 R36, R44 ;  /* 0x0000002c00247310 */ /* 0x000e220000201800 */
[C---:B------:R-:W-:Y:S02]  /*2a00*/  DFMA R40, R42.reuse, -1.5, R40 ;  /* 0xbff800002a28782b */ /* 0x040fe40000000028 */
[----:B------:R-:W-:-:S05]  /*2a10*/  DFMA R46, R42, -1.5, R46 ;  /* 0xbff800002a2e782b */ /* 0x000fca000000002e */
[----:B------:R2:W-:Y:S01]  /*2a20*/  F2F.F32.F64 R20, R32 ;  /* 0x0000002000147310 */ /* 0x0005e20000301000 */
[----:B0-----:R-:W-:-:S07]  /*2a30*/  DMUL R36, R36, R40 ;  /* 0x0000002824247228 */ /* 0x001fce0000000000 */
[----:B------:R0:W-:Y:S01]  /*2a40*/  F2F.F32.F64 R21, R30 ;  /* 0x0000001e00157310 */ /* 0x0001e20000301000 */
[----:B------:R-:W-:Y:S01]  /*2a50*/  I2FP.F32.S32 R41, UR9 ;  /* 0x0000000900297c45 */ /* 0x000fe20008201400 */
[----:B------:R-:W-:Y:S01]  /*2a60*/  DMUL R28, R28, R46 ;  /* 0x0000002e1c1c7228 */ /* 0x000fe20000000000 */
[----:B--2---:R-:W-:Y:S01]  /*2a70*/  I2FP.F32.S32 R33, UR6 ;  /* 0x0000000600217c45 */ /* 0x004fe20008201400 */
[----:B------:R-:W2:Y:S01]  /*2a80*/  LDCU UR6, c[0x3][0x68] ;  /* 0x00c00d00ff0677ac */ /* 0x000ea20008000800 */
[----:B------:R-:W-:-:S03]  /*2a90*/  MOV R32, 0x33333333 ;  /* 0x3333333300207802 */ /* 0x000fc60000000f00 */
[----:B------:R3:W-:Y:S01]  /*2aa0*/  F2F.F32.F64 R22, R28 ;  /* 0x0000001c00167310 */ /* 0x0007e20000301000 */
[----:B0-----:R-:W-:Y:S01]  /*2ab0*/  FMUL R30, R41, R68 ;  /* 0x00000044291e7220 */ /* 0x001fe20000400000 */
[----:B-1----:R-:W-:-:S03]  /*2ac0*/  I2FP.F32.S32 R41, UR10 ;  /* 0x0000000a00297c45 */ /* 0x002fc60008201400 */
[-C--:B------:R-:W-:Y:S01]  /*2ad0*/  FFMA R33, R33, R27.reuse, R30 ;  /* 0x0000001b21217223 */ /* 0x080fe2000000001e */
[----:B------:R-:W-:Y:S02]  /*2ae0*/  HFMA2 R30, -RZ, RZ, 0, 5.9604644775390625e-08 ;  /* 0x00000001ff1e7431 */ /* 0x000fe400000001ff */
[----:B------:R-:W0:Y:S01]  /*2af0*/  MUFU.RCP64H R31, 0.59999990463256835938 ;  /* 0x3fe33333001f7908 */ /* 0x000e220000001800 */
[----:B---3--:R-:W-:Y:S01]  /*2b00*/  I2FP.F32.S32 R29, UR8 ;  /* 0x00000008001d7c45 */ /* 0x008fe20008201400 */
[----:B------:R-:W-:Y:S01]  /*2b10*/  FMUL R28, R41, R68 ;  /* 0x00000044291c7220 */ /* 0x000fe20000400000 */
[----:B------:R-:W-:Y:S01]  /*2b20*/  FFMA R34, R34, R70, R33 ;  /* 0x0000004622227223 */ /* 0x000fe20000000021 */
[----:B------:R-:W-:Y:S02]  /*2b30*/  I2FP.F32.S32 R41, UR13 ;  /* 0x0000000d00297c45 */ /* 0x000fe40008201400 */
[----:B------:R-:W-:Y:S02]  /*2b40*/  FFMA R33, R29, R27, R28 ;  /* 0x0000001b1d217223 */ /* 0x000fe4000000001c */
[----:B------:R1:W-:Y:S01]  /*2b50*/  F2F.F32.F64 R23, R36 ;  /* 0x0000002400177310 */ /* 0x0003e20000301000 */
[----:B------:R-:W-:Y:S01]  /*2b60*/  FMUL R44, R34, R34 ;  /* 0x00000022222c7220 */ /* 0x000fe20000400000 */
[----:B------:R-:W-:Y:S01]  /*2b70*/  FFMA R50, R50, R70, R33 ;  /* 0x0000004632327223 */ /* 0x000fe20000000021 */
[----:B------:R-:W-:-:S03]  /*2b80*/  IMAD.MOV.U32 R33, RZ, RZ, 0x3fe33333 ;  /* 0x3fe33333ff217424 */ /* 0x000fc600078e00ff */
[----:B------:R-:W-:Y:S02]  /*2b90*/  FMUL R46, R50, R50 ;  /* 0x00000032322e7220 */ /* 0x000fe40000400000 */
[----:B------:R-:W3:Y:S01]  /*2ba0*/  F2F.F64.F32 R28, R34 ;  /* 0x00000022001c7310 */ /* 0x000ee20000201800 */
[----:B-1----:R-:W-:Y:S01]  /*2bb0*/  FMUL R37, R41, R68 ;  /* 0x0000004429257220 */ /* 0x002fe20000400000 */
[----:B0-----:R-:W-:-:S03]  /*2bc0*/  DFMA R40, R30, -R32, 1 ;  /* 0x3ff000001e28742b */ /* 0x001fc60000000820 */
[----:B------:R-:W-:-:S03]  /*2bd0*/  FFMA R37, R26, R27, R37 ;  /* 0x0000001b1a257223 */ /* 0x000fc60000000025 */
[----:B------:R3:W0:Y:S01]  /*2be0*/  F2F.F64.F32 R26, R50 ;  /* 0x00000032001a7310 */ /* 0x0006220000201800 */
[----:B------:R-:W-:Y:S01]  /*2bf0*/  FFMA R24, R24, R70, R37 ;  /* 0x0000004618187223 */ /* 0x000fe20000000025 */
[----:B------:R-:W-:-:S03]  /*2c00*/  DFMA R48, R40, R40, R40 ;  /* 0x000000282830722b */ /* 0x000fc60000000028 */
[----:B------:R-:W-:-:S03]  /*2c10*/  FMUL R40, R24, R24 ;  /* 0x0000001818287220 */ /* 0x000fc60000400000 */
[----:B------:R1:W4:Y:S02]  /*2c20*/  F2F.F64.F32 R36, R24 ;  /* 0x0000001800247310 */ /* 0x0003240000201800 */
[----:B------:R-:W-:Y:S01]  /*2c30*/  DFMA R48, R30, R48, R30 ;  /* 0x000000301e30722b */ /* 0x000fe2000000001e */
[----:B-----5:R-:W-:Y:S01]  /*2c40*/  FADD R30, -R51, R0 ;  /* 0x00000000331e7221 */ /* 0x020fe20000000100 */
[----:B---3--:R-:W-:-:S04]  /*2c50*/  DFMA R50, R28, R38, 1 ;  /* 0x3ff000001c32742b */ /* 0x008fc80000000026 */
[----:B------:R-:W3:Y:S01]  /*2c60*/  F2F.F64.F32 R44, R44 ;  /* 0x0000002c002c7310 */ /* 0x000ee20000201800 */
[----:B0-----:R-:W-:Y:S01]  /*2c70*/  DFMA R26, R26, R38, 1 ;  /* 0x3ff000001a1a742b */ /* 0x001fe20000000026 */
[----:B-1----:R-:W-:Y:S01]  /*2c80*/  FMUL R24, R25, UR7 ;  /* 0x0000000719187c20 */ /* 0x002fe20008400000 */
[----:B------:R-:W-:Y:S02]  /*2c90*/  DFMA R28, R48, -R32, 1 ;  /* 0x3ff00000301c742b */ /* 0x000fe40000000820 */
[----:B----4-:R-:W-:-:S03]  /*2ca0*/  DFMA R36, R36, R38, 1 ;  /* 0x3ff000002424742b */ /* 0x010fc60000000026 */
[----:B------:R-:W0:Y:S03]  /*2cb0*/  F2F.F64.F32 R30, R30 ;  /* 0x0000001e001e7310 */ /* 0x000e260000201800 */
[----:B------:R-:W-:Y:S01]  /*2cc0*/  DFMA R28, R48, R28, R48 ;  /* 0x0000001c301c722b */ /* 0x000fe20000000030 */
[----:B--2---:R-:W-:Y:S01]  /*2cd0*/  FMUL R48, R25, UR6 ;  /* 0x0000000619307c20 */ /* 0x004fe20008400000 */
[----:B------:R-:W-:Y:S01]  /*2ce0*/  UMOV UR6, 0x33333333 ;  /* 0x3333333300067882 */ /* 0x000fe20000000000 */
[----:B---3--:R-:W-:Y:S02]  /*2cf0*/  DFMA R44, R44, 4.5, R50 ;  /* 0x401200002c2c782b */ /* 0x008fe40000000032 */
[----:B------:R-:W1:Y:S03]  /*2d00*/  F2F.F64.F32 R46, R46 ;  /* 0x0000002e002e7310 */ /* 0x000e660000201800 */
[----:B0-----:R-:W-:-:S05]  /*2d10*/  DMUL R38, R30, R28 ;  /* 0x0000001c1e267228 */ /* 0x001fca0000000000 */
[----:B------:R-:W0:Y:S01]  /*2d20*/  F2F.F64.F32 R40, R40 ;  /* 0x0000002800287310 */ /* 0x000e220000201800 */
[----:B------:R-:W-:Y:S01]  /*2d30*/  DFMA R44, R42, -1.5, R44 ;  /* 0xbff800002a2c782b */ /* 0x000fe2000000002c */
[----:B------:R-:W-:Y:S01]  /*2d40*/  FSETP.GEU.AND P1, PT, |R31|, 6.5827683646048100446e-37, PT ;  /* 0x036000001f00780b */ /* 0x000fe20003f2e200 */
[----:B------:R-:W-:-:S05]  /*2d50*/  DFMA R32, R38, -R32, R30 ;  /* 0x800000202620722b */ /* 0x000fca000000001e */
[----:B------:R-:W2:Y:S01]  /*2d60*/  F2F.F64.F32 R52, R52 ;  /* 0x0000003400347310 */ /* 0x000ea20000201800 */
[----:B-1----:R-:W-:Y:S02]  /*2d70*/  DFMA R46, R46, 4.5, R26 ;  /* 0x401200002e2e782b */ /* 0x002fe4000000001a */
[----:B0-----:R-:W-:-:S05]  /*2d80*/  DFMA R40, R40, 4.5, R36 ;  /* 0x401200002828782b */ /* 0x001fca0000000024 */
[----:B------:R-:W0:Y:S01]  /*2d90*/  F2F.F64.F32 R26, R24 ;  /* 0x00000018001a7310 */ /* 0x000e220000201800 */
[----:B------:R-:W-:Y:S02]  /*2da0*/  DFMA R38, R28, R32, R38 ;  /* 0x000000201c26722b */ /* 0x000fe40000000026 */
[C---:B------:R-:W-:Y:S01]  /*2db0*/  DFMA R46, R42.reuse, -1.5, R46 ;  /* 0xbff800002a2e782b */ /* 0x040fe2000000002e */
[----:B------:R-:W-:Y:S01]  /*2dc0*/  MOV R29, 0x3fe33333 ;  /* 0x3fe33333001d7802 */ /* 0x000fe20000000f00 */
[----:B------:R-:W-:-:S03]  /*2dd0*/  DFMA R40, R42, -1.5, R40 ;  /* 0xbff800002a28782b */ /* 0x000fc60000000028 */
[----:B------:R-:W1:Y:S01]  /*2de0*/  F2F.F64.F32 R36, R48 ;  /* 0x0000003000247310 */ /* 0x000e620000201800 */
[----:B--2---:R-:W-:Y:S02]  /*2df0*/  DMUL R44, R52, R44 ;  /* 0x0000002c342c7228 */ /* 0x004fe40000000000 */
[----:B------:R-:W-:Y:S01]  /*2e00*/  FFMA R28, RZ, 1.7749999761581420898, R39 ;  /* 0x3fe33333ff1c7823 */ /* 0x000fe20000000027 */
[----:B0-----:R-:W-:-:S04]  /*2e10*/  DMUL R26, R26, R46 ;  /* 0x0000002e1a1a7228 */ /* 0x001fc80000000000 */
[----:B------:R-:W-:Y:S01]  /*2e20*/  FSETP.GT.AND P0, PT, |R28|, 1.469367938527859385e-39, PT ;  /* 0x001000001c00780b */ /* 0x000fe20003f04200 */
[----:B------:R0:W2:Y:S01]  /*2e30*/  F2F.F32.F64 R8, R58 ;  /* 0x0000003a00087310 */ /* 0x0000a20000301000 */
[----:B-1----:R-:W-:-:S07]  /*2e40*/  DMUL R40, R36, R40 ;  /* 0x0000002824287228 */ /* 0x002fce0000000000 */
[----:B------:R0:W1:Y:S08]  /*2e50*/  F2F.F32.F64 R34, R44 ;  /* 0x0000002c00227310 */ /* 0x0000700000301000 */
[----:B------:R0:W3:Y:S08]  /*2e60*/  F2F.F32.F64 R25, R26 ;  /* 0x0000001a00197310 */ /* 0x0000f00000301000 */
[----:B------:R0:W4:Y:S08]  /*2e70*/  F2F.F32.F64 R24, R40 ;  /* 0x0000002800187310 */ /* 0x0001300000301000 */
[----:B------:R0:W0:Y:S01]  /*2e80*/  F2F.F64.F32 R36, R0 ;  /* 0x0000000000247310 */ /* 0x0000220000201800 */
[----:B-123--:R-:W-:Y:S05]  /*2e90*/  @P0 BRA P1, `(.L_x_8) ;  /* 0x0000000000080947 */ /* 0x00efea0000800000 */
[----:B0-----:R-:W-:-:S07]  /*2ea0*/  MOV R0, 0x2ec0 ;  /* 0x00002ec000007802 */ /* 0x001fce0000000f00 */
[----:B----4-:R-:W-:Y:S05]  /*2eb0*/  CALL.REL.NOINC `($__internal_0_$__cuda_sm20_div_rn_f64_full) ;  /* 0x0000002c001c7944 */ /* 0x010fea0003c00000 */
.L_x_8:
[----:B------:R-:W-:Y:S05]  /*2ec0*/  BSYNC.RECONVERGENT B1 ;  /* 0x0000000000017941 */ /* 0x000fea0003800200 */
.L_x_7:
[----:B0-----:R-:W0:Y:S01]  /*2ed0*/  LDC.64 R26, c[0x0][0x388] ;  /* 0x0000e200ff1a7b82 */ /* 0x001e220000000a00 */
[----:B------:R-:W-:-:S06]  /*2ee0*/  DADD R38, R36, -R38 ;  /* 0x0000000024267229 */ /* 0x000fcc0000000826 */
[----:B------:R-:W1:Y:S01]  /*2ef0*/  F2F.F32.F64 R41, R38 ;  /* 0x0000002600297310 */ /* 0x000e620000301000 */
[----:B------:R-:W2:Y:S01]  /*2f00*/  LDC.64 R44, c[0x0][0x380] ;  /* 0x0000e000ff2c7b82 */ /* 0x000ea20000000a00 */
[----:B0-----:R-:W-:-:S05]  /*2f10*/  IMAD.WIDE R36, R2, 0x4, R26 ;  /* 0x0000000402247825 */ /* 0x001fca00078e021a */
[----:B-1----:R0:W-:Y:S01]  /*2f20*/  STG.E desc[UR4][R36.64], R41 ;  /* 0x0000002924007986 */ /* 0x0021e2000c101904 */
[----:B--2---:R-:W-:-:S05]  /*2f30*/  IMAD.WIDE R44, R2, 0x4, R44 ;  /* 0x00000004022c7825 */ /* 0x004fca00078e022c */
[----:B------:R-:W2:Y:S01]  /*2f40*/  LDG.E R47, desc[UR4][R44.64+0x4] ;  /* 0x000004042c2f7981 */ /* 0x000ea2000c1e1900 */
[----:B------:R-:W1:Y:S01]  /*2f50*/  MUFU.RCP64H R31, 0.59999990463256835938 ;  /* 0x3fe33333001f7908 */ /* 0x000e620000001800 */
[----:B------:R-:W-:Y:S02]  /*2f60*/  HFMA2 R30, -RZ, RZ, 0, 5.9604644775390625e-08 ;  /* 0x00000001ff1e7431 */ /* 0x000fe400000001ff */
[----:B------:R-:W-:Y:S01]  /*2f70*/  IMAD.MOV.U32 R26, RZ, RZ, 0x33333333 ;  /* 0x33333333ff1a7424 */ /* 0x000fe200078e00ff */
[----:B------:R-:W-:Y:S01]  /*2f80*/  MOV R27, 0x3fe33333 ;  /* 0x3fe33333001b7802 */ /* 0x000fe20000000f00 */
[----:B------:R-:W-:Y:S05]  /*2f90*/  BSSY.RECONVERGENT B1, `(.L_x_9) ;  /* 0x0000012000017945 */ /* 0x000fea0003800200 */
[----:B-1----:R-:W-:-:S08]  /*2fa0*/  DFMA R32, R30, -R26, 1 ;  /* 0x3ff000001e20742b */ /* 0x002fd0000000081a */
[----:B------:R-:W-:-:S08]  /*2fb0*/  DFMA R32, R32, R32, R32 ;  /* 0x000000202020722b */ /* 0x000fd00000000020 */
[----:B------:R-:W-:-:S08]  /*2fc0*/  DFMA R32, R30, R32, R30 ;  /* 0x000000201e20722b */ /* 0x000fd0000000001e */
[----:B------:R-:W-:-:S08]  /*2fd0*/  DFMA R38, R32, -R26, 1 ;  /* 0x3ff000002026742b */ /* 0x000fd0000000081a */
[----:B------:R-:W-:Y:S01]  /*2fe0*/  DFMA R32, R32, R38, R32 ;  /* 0x000000262020722b */ /* 0x000fe20000000020 */
[----:B--2---:R-:W-:Y:S02]  /*2ff0*/  FADD R4, -R4, R47 ;  /* 0x0000002f04047221 */ /* 0x004fe40000000100 */
[----:B------:R-:W-:Y:S08]  /*3000*/  F2F.F64.F32 R46, R47 ;  /* 0x0000002f002e7310 */ /* 0x000ff00000201800 */
[----:B------:R-:W1:Y:S02]  /*3010*/  F2F.F64.F32 R30, R4 ;  /* 0x00000004001e7310 */ /* 0x000e640000201800 */
[----:B-1----:R-:W-:Y:S01]  /*3020*/  DMUL R38, R32, R30 ;  /* 0x0000001e20267228 */ /* 0x002fe20000000000 */
[----:B------:R-:W-:-:S07]  /*3030*/  FSETP.GEU.AND P1, PT, |R31|, 6.5827683646048100446e-37, PT ;  /* 0x036000001f00780b */ /* 0x000fce0003f2e200 */
[----:B------:R-:W-:-:S08]  /*3040*/  DFMA R26, R38, -R26, R30 ;  /* 0x8000001a261a722b */ /* 0x000fd0000000001e */
[----:B------:R-:W-:-:S10]  /*3050*/  DFMA R38, R32, R26, R38 ;  /* 0x0000001a2026722b */ /* 0x000fd40000000026 */
[----:B------:R-:W-:-:S05]  /*3060*/  FFMA R0, RZ, 1.7749999761581420898, R39 ;  /* 0x3fe33333ff007823 */ /* 0x000fca0000000027 */
[----:B------:R-:W-:-:S13]  /*3070*/  FSETP.GT.AND P0, PT, |R0|, 1.469367938527859385e-39, PT ;  /* 0x001000000000780b */ /* 0x000fda0003f04200 */
[----:B0-----:R-:W-:Y:S05]  /*3080*/  @P0 BRA P1, `(.L_x_10) ;  /* 0x0000000000080947 */ /* 0x001fea0000800000 */
[----:B------:R-:W-:-:S07]  /*3090*/  MOV R0, 0x30b0 ;  /* 0x000030b000007802 */ /* 0x000fce0000000f00 */
[----:B----4-:R-:W-:Y:S05]  /*30a0*/  CALL.REL.NOINC `($__internal_0_$__cuda_sm20_div_rn_f64_full) ;  /* 0x0000002800a07944 */ /* 0x010fea0003c00000 */
.L_x_10:
[----:B------:R-:W-:Y:S05]  /*30b0*/  BSYNC.RECONVERGENT B1 ;  /* 0x0000000000017941 */ /* 0x000fea0003800200 */
.L_x_9:
[----:B------:R-:W-:-:S10]  /*30c0*/  DADD R46, R46, -R38 ;  /* 0x000000002e2e7229 */ /* 0x000fd40000000826 */
[----:B------:R-:W0:Y:S02]  /*30d0*/  F2F.F32.F64 R47, R46 ;  /* 0x0000002e002f7310 */ /* 0x000e240000301000 */
[----:B0-----:R0:W-:Y:S04]  /*30e0*/  STG.E desc[UR4][R36.64+0x4], R47 ;  /* 0x0000042f24007986 */ /* 0x0011e8000c101904 */
[----:B------:R-:W2:Y:S02]  /*30f0*/  LDG.E R41, desc[UR4][R44.64+0x8] ;  /* 0x000008042c297981 */ /* 0x000ea4000c1e1900 */
        /* <DEDUP_REMOVED lines=10> */
[----:B--2---:R-:W-:Y:S01]  /*31a0*/  FADD R30, -R72, R41 ;  /* 0x00000029481e7221 */ /* 0x004fe20000000100 */
[----:B0-----:R-:W-:Y:S08]  /*31b0*/  F2F.F64.F32 R46, R41 ;  /* 0x00000029002e7310 */ /* 0x001ff00000201800 */
[----:B------:R-:W0:Y:S02]  /*31c0*/  F2F.F64.F32 R30, R30 ;  /* 0x0000001e001e7310 */ /* 0x000e240000201800 */
[----:B0-----:R-:W-:Y:S01]  /*31d0*/  DMUL R38, R32, R30 ;  /* 0x0000001e20267228 */ /* 0x001fe20000000000 */
[----:B------:R-:W-:-:S07]  /*31e0*/  FSETP.GEU.AND P1, PT, |R31|, 6.5827683646048100446e-37, PT ;  /* 0x036000001f00780b */ /* 0x000fce0003f2e200 */
[----:B------:R-:W-:-:S08]  /*31f0*/  DFMA R26, R38, -R26, R30 ;  /* 0x8000001a261a722b */ /* 0x000fd0000000001e */
[----:B------:R-:W-:-:S10]  /*3200*/  DFMA R38, R32, R26, R38 ;  /* 0x0000001a2026722b */ /* 0x000fd40000000026 */
[----:B------:R-:W-:-:S05]  /*3210*/  FFMA R0, RZ, 1.7749999761581420898, R39 ;  /* 0x3fe33333ff007823 */ /* 0x000fca0000000027 */
[----:B------:R-:W-:-:S13]  /*3220*/  FSETP.GT.AND P0, PT, |R0|, 1.469367938527859385e-39, PT ;  /* 0x001000000000780b */ /* 0x000fda0003f04200 */
[----:B------:R-:W-:Y:S05]  /*3230*/  @P0 BRA P1, `(.L_x_12) ;  /* 0x0000000000080947 */ /* 0x000fea0000800000 */
[----:B------:R-:W-:-:S07]  /*3240*/  MOV R0, 0x3260 ;  /* 0x0000326000007802 */ /* 0x000fce0000000f00 */
[----:B----4-:R-:W-:Y:S05]  /*3250*/  CALL.REL.NOINC `($__internal_0_$__cuda_sm20_div_rn_f64_full) ;  /* 0x0000002800347944 */ /* 0x010fea0003c00000 */
.L_x_12:
[----:B------:R-:W-:Y:S05]  /*3260*/  BSYNC.RECONVERGENT B1 ;  /* 0x0000000000017941 */ /* 0x000fea0003800200 */
.L_x_11:
        /* <DEDUP_REMOVED lines=11> */
[----:B------:R-:W-:Y:S01]  /*3320*/  DFMA R26, R26, R30, R26 ;  /* 0x0000001e1a1a722b */ /* 0x000fe2000000001a */
[----:B--2---:R-:W-:-:S07]  /*3330*/  FADD R30, -R3, R0 ;  /* 0x00000000031e7221 */ /* 0x004fce0000000100 */
[C---:B------:R-:W-:Y:S01]  /*3340*/  DFMA R2, R26.reuse, -R32, 1 ;  /* 0x3ff000001a02742b */ /* 0x040fe20000000820 */
[----:B------:R-:W1:Y:S07]  /*3350*/  F2F.F64.F32 R30, R30 ;  /* 0x0000001e001e7310 */ /* 0x000e6e0000201800 */
[----:B------:R-:W-:-:S08]  /*3360*/  DFMA R26, R26, R2, R26 ;  /* 0x000000021a1a722b */ /* 0x000fd0000000001a */
[----:B-1----:R-:W-:Y:S01]  /*3370*/  DMUL R38, R26, R30 ;  /* 0x0000001e1a267228 */ /* 0x002fe20000000000 */
[----:B------:R-:W-:-:S07]  /*3380*/  FSETP.GEU.AND P1, PT, |R31|, 6.5827683646048100446e-37, PT ;  /* 0x036000001f00780b */ /* 0x000fce0003f2e200 */
[----:B------:R-:W-:-:S08]  /*3390*/  DFMA R2, R38, -R32, R30 ;  /* 0x800000202602722b */ /* 0x000fd0000000001e */
[----:B------:R-:W-:Y:S02]  /*33a0*/  DFMA R38, R26, R2, R38 ;  /* 0x000000021a26722b */ /* 0x000fe40000000026 */
[----:B------:R0:W1:Y:S08]  /*33b0*/  F2F.F64.F32 R2, R0 ;  /* 0x0000000000027310 */ /* 0x0000700000201800 */
[----:B------:R-:W-:-:S05]  /*33c0*/  FFMA R4, RZ, 1.7749999761581420898, R39 ;  /* 0x3fe33333ff047823 */ /* 0x000fca0000000027 */
[----:B------:R-:W-:-:S13]  /*33d0*/  FSETP.GT.AND P0, PT, |R4|, 1.469367938527859385e-39, PT ;  /* 0x001000000400780b */ /* 0x000fda0003f04200 */
[----:B01----:R-:W-:Y:S05]  /*33e0*/  @P0 BRA P1, `(.L_x_14) ;  /* 0x0000000000080947 */ /* 0x003fea0000800000 */
[----:B------:R-:W-:-:S07]  /*33f0*/  MOV R0, 0x3410 ;  /* 0x0000341000007802 */ /* 0x000fce0000000f00 */
[----:B----4-:R-:W-:Y:S05]  /*3400*/  CALL.REL.NOINC `($__internal_0_$__cuda_sm20_div_rn_f64_full) ;  /* 0x0000002400c87944 */ /* 0x010fea0003c00000 */
.L_x_14:
[----:B------:R-:W-:Y:S05]  /*3410*/  BSYNC.RECONVERGENT B1 ;  /* 0x0000000000017941 */ /* 0x000fea0003800200 */
.L_x_13:
        /* <DEDUP_REMOVED lines=14> */
[----:B--2---:R-:W-:-:S04]  /*3500*/  FADD R6, -R6, R41 ;  /* 0x0000002906067221 */ /* 0x004fc80000000100 */
[----:B------:R-:W1:Y:S03]  /*3510*/  F2F.F64.F32 R30, R6 ;  /* 0x00000006001e7310 */ /* 0x000e660000201800 */
[----:B-1----:R-:W-:Y:S01]  /*3520*/  DMUL R38, R26, R30 ;  /* 0x0000001e1a267228 */ /* 0x002fe20000000000 */
[----:B------:R-:W-:-:S07]  /*3530*/  FSETP.GEU.AND P1, PT, |R31|, 6.5827683646048100446e-37, PT ;  /* 0x036000001f00780b */ /* 0x000fce0003f2e200 */
[----:B0-----:R-:W-:-:S08]  /*3540*/  DFMA R2, R38, -R32, R30 ;  /* 0x800000202602722b */ /* 0x001fd0000000001e */
[----:B------:R-:W-:Y:S02]  /*3550*/  DFMA R38, R26, R2, R38 ;  /* 0x000000021a26722b */ /* 0x000fe40000000026 */
[----:B------:R0:W1:Y:S08]  /*3560*/  F2F.F64.F32 R2, R41 ;  /* 0x0000002900027310 */ /* 0x0000700000201800 */
[----:B------:R-:W-:-:S05]  /*3570*/  FFMA R0, RZ, 1.7749999761581420898, R39 ;  /* 0x3fe33333ff007823 */ /* 0x000fca0000000027 */
[----:B------:R-:W-:-:S13]  /*3580*/  FSETP.GT.AND P0, PT, |R0|, 1.469367938527859385e-39, PT ;  /* 0x001000000000780b */ /* 0x000fda0003f04200 */
[----:B01----:R-:W-:Y:S05]  /*3590*/  @P0 BRA P1, `(.L_x_16) ;  /* 0x0000000000080947 */ /* 0x003fea0000800000 */
[----:B------:R-:W-:-:S07]  /*35a0*/  MOV R0, 0x35c0 ;  /* 0x000035c000007802 */ /* 0x000fce0000000f00 */
[----:B----4-:R-:W-:Y:S05]  /*35b0*/  CALL.REL.NOINC `($__internal_0_$__cuda_sm20_div_rn_f64_full) ;  /* 0x00000024005c7944 */ /* 0x010fea0003c00000 */
.L_x_16:
[----:B------:R-:W-:Y:S05]  /*35c0*/  BSYNC.RECONVERGENT B1 ;  /* 0x0000000000017941 */ /* 0x000fea0003800200 */
.L_x_15:
        /* <DEDUP_REMOVED lines=26> */
.L_x_18:
[----:B------:R-:W-:Y:S05]  /*3770*/  BSYNC.RECONVERGENT B1 ;  /* 0x0000000000017941 */ /* 0x000fea0003800200 */
.L_x_17:
        /* <DEDUP_REMOVED lines=26> */
.L_x_20:
[----:B------:R-:W-:Y:S05]  /*3920*/  BSYNC.RECONVERGENT B1 ;  /* 0x0000000000017941 */ /* 0x000fea0003800200 */
.L_x_19:
        /* <DEDUP_REMOVED lines=26> */
.L_x_22:
[----:B------:R-:W-:Y:S05]  /*3ad0*/  BSYNC.RECONVERGENT B1 ;  /* 0x0000000000017941 */ /* 0x000fea0003800200 */
.L_x_21:
        /* <DEDUP_REMOVED lines=26> */
.L_x_24:
[----:B------:R-:W-:Y:S05]  /*3c80*/  BSYNC.RECONVERGENT B1 ;  /* 0x0000000000017941 */ /* 0x000fea0003800200 */
.L_x_23:
[----:B------:R-:W-:-:S10]  /*3c90*/  DADD R2, R2, -R38 ;  /* 0x0000000002027229 */ /* 0x000fd40000000826 */
[----:B------:R-:W0:Y:S02]  /*3ca0*/  F2F.F32.F64 R3, R2 ;  /* 0x0000000200037310 */ /* 0x000e240000301000 */
[----:B0-----:R0:W-:Y:S04]  /*3cb0*/  STG.E desc[UR4][R36.64+0x20], R3 ;  /* 0x0000200324007986 */ /* 0x0011e8000c101904 */
[----:B------:R-:W2:Y:S02]  /*3cc0*/  LDG.E R27, desc[UR4][R44.64+0x24] ;  /* 0x000024042c1b7981 */ /* 0x000ea4000c1e1900 */
[----:B------:R-:W1:Y:S01]  /*3cd0*/  MUFU.RCP64H R5, 0.59999990463256835938 ;  /* 0x3fe3333300057908 */ /* 0x000e620000001800 */
[----:B------:R-:W-:Y:S01]  /*3ce0*/  HFMA2 R4, -RZ, RZ, 0, 5.9604644775390625e-08 ;  /* 0x00000001ff047431 */ /* 0x000fe200000001ff */
[----:B------:R-:W-:Y:S01]  /*3cf0*/  MOV R6, 0x33333333 ;  /* 0x3333333300067802 */ /* 0x000fe20000000f00 */
[----:B------:R-:W-:Y:S01]  /*3d00*/  IMAD.MOV.U32 R7, RZ, RZ, 0x3fe33333 ;  /* 0x3fe33333ff077424 */ /* 0x000fe200078e00ff */
        /* <DEDUP_REMOVED lines=18> */
.L_x_26:
[----:B------:R-:W-:Y:S05]  /*3e30*/  BSYNC.RECONVERGENT B1 ;  /* 0x0000000000017941 */ /* 0x000fea0003800200 */
.L_x_25:
[----:B------:R-:W-:-:S10]  /*3e40*/  DADD R2, R2, -R38 ;  /* 0x0000000002027229 */ /* 0x000fd40000000826 */
[----:B------:R-:W0:Y:S02]  /*3e50*/  F2F.F32.F64 R3, R2 ;  /* 0x0000000200037310 */ /* 0x000e240000301000 */
[----:B0-----:R0:W-:Y:S04]  /*3e60*/  STG.E desc[UR4][R36.64+0x24], R3 ;  /* 0x0000240324007986 */ /* 0x0011e8000c101904 */
[----:B------:R-:W2:Y:S02]  /*3e70*/  LDG.E R27, desc[UR4][R44.64+0x28] ;  /* 0x000028042c1b7981 */ /* 0x000ea4000c1e1900 */
[----:B------:R-:W1:Y:S01]  /*3e80*/  MUFU.RCP64H R5, 0.59999990463256835938 ;  /* 0x3fe3333300057908 */ /* 0x000e620000001800 */
[----:B------:R-:W-:Y:S01]  /*3e90*/  HFMA2 R7, -RZ, RZ, 1.9716796875, 0.2249755859375 ;  /* 0x3fe33333ff077431 */ /* 0x000fe200000001ff */
        /* <DEDUP_REMOVED lines=20> */
.L_x_28:
[----:B------:R-:W-:Y:S05]  /*3fe0*/  BSYNC.RECONVERGENT B1 ;  /* 0x0000000000017941 */ /* 0x000fea0003800200 */
.L_x_27:
[----:B------:R-:W-:-:S10]  /*3ff0*/  DADD R2, R2, -R38 ;  /* 0x0000000002027229 */ /* 0x000fd40000000826 */
[----:B------:R-:W0:Y:S02]  /*4000*/  F2F.F32.F64 R3, R2 ;  /* 0x0000000200037310 */ /* 0x000e240000301000 */
[----:B0-----:R0:W-:Y:S04]  /*4010*/  STG.E desc[UR4][R36.64+0x28], R3 ;  /* 0x0000280324007986 */ /* 0x0011e8000c101904 */
[----:B------:R-:W2:Y:S02]  /*4020*/  LDG.E R0, desc[UR4][R44.64+0x2c] ;  /* 0x00002c042c007981 */ /* 0x000ea4000c1e1900 */
[----:B------:R-:W1:Y:S01]  /*4030*/  MUFU.RCP64H R5, 0.59999990463256835938 ;  /* 0x3fe3333300057908 */ /* 0x000e620000001800 */
[----:B------:R-:W-:Y:S01]  /*4040*/  HFMA2 R7, -RZ, RZ, 1.9716796875, 0.2249755859375 ;  /* 0x3fe33333ff077431 */ /* 0x000fe200000001ff */
[----:B------:R-:W-:Y:S01]  /*4050*/  MOV R6, 0x33333333 ;  /* 0x3333333300067802 */ /* 0x000fe20000000f00 */
[----:B------:R-:W-:Y:S01]  /*4060*/  BSSY.RECONVERGENT B1, `(.L_x_29) ;  /* 0x0000013000017945 */ /* 0x000fe20003800200 */
[----:B------:R-:W-:-:S06]  /*4070*/  MOV R4, 0x1 ;  /* 0x0000000100047802 */ /* 0x000fcc0000000f00 */
        /* <DEDUP_REMOVED lines=17> */
.L_x_30:
[----:B------:R-:W-:Y:S05]  /*4190*/  BSYNC.RECONVERGENT B1 ;  /* 0x0000000000017941 */ /* 0x000fea0003800200 */
.L_x_29:
        /* <DEDUP_REMOVED lines=26> */
.L_x_32:
[----:B------:R-:W-:Y:S05]  /*4340*/  BSYNC.RECONVERGENT B1 ;  /* 0x0000000000017941 */ /* 0x000fea0003800200 */
.L_x_31:
        /* <DEDUP_REMOVED lines=14> */
[----:B--2---:R-:W-:-:S06]  /*4430*/  FADD R30, -R35, R0 ;  /* 0x00000000231e7221 */ /* 0x004fcc0000000100 */
[----:B------:R-:W1:Y:S02]  /*4440*/  F2F.F64.F32 R30, R30 ;  /* 0x0000001e001e7310 */ /* 0x000e640000201800 */
        /* <DEDUP_REMOVED lines=10> */
.L_x_34:
[----:B------:R-:W-:Y:S05]  /*44f0*/  BSYNC.RECONVERGENT B1 ;  /* 0x0000000000017941 */ /* 0x000fea0003800200 */
.L_x_33:
        /* <DEDUP_REMOVED lines=26> */
.L_x_36:
[----:B------:R-:W-:Y:S05]  /*46a0*/  BSYNC.RECONVERGENT B1 ;  /* 0x0000000000017941 */ /* 0x000fea0003800200 */
.L_x_35:
        /* <DEDUP_REMOVED lines=26> */
.L_x_38:
[----:B------:R-:W-:Y:S05]  /*4850*/  BSYNC.RECONVERGENT B1 ;  /* 0x0000000000017941 */ /* 0x000fea0003800200 */
.L_x_37:
        /* <DEDUP_REMOVED lines=26> */
.L_x_40:
[----:B------:R-:W-:Y:S05]  /*4a00*/  BSYNC.RECONVERGENT B1 ;  /* 0x0000000000017941 */ /* 0x000fea0003800200 */
.L_x_39:
        /* <DEDUP_REMOVED lines=26> */
.L_x_42:
[----:B------:R-:W-:Y:S05]  /*4bb0*/  BSYNC.RECONVERGENT B1 ;  /* 0x0000000000017941 */ /* 0x000fea0003800200 */
.L_x_41:
        /* <DEDUP_REMOVED lines=26> */
.L_x_44:
[----:B------:R-:W-:Y:S05]  /*4d60*/  BSYNC.RECONVERGENT B1 ;  /* 0x0000000000017941 */ /* 0x000fea0003800200 */
.L_x_43:
        /* <DEDUP_REMOVED lines=26> */
.L_x_46:
[----:B------:R-:W-:Y:S05]  /*4f10*/  BSYNC.RECONVERGENT B1 ;  /* 0x0000000000017941 */ /* 0x000fea0003800200 */
.L_x_45:
        /* <DEDUP_REMOVED lines=26> */
.L_x_48:
[----:B------:R-:W-:Y:S05]  /*50c0*/  BSYNC.RECONVERGENT B1 ;  /* 0x0000000000017941 */ /* 0x000fea0003800200 */
.L_x_47:
        /* <DEDUP_REMOVED lines=26> */
.L_x_50:
[----:B------:R-:W-:Y:S05]  /*5270*/  BSYNC.RECONVERGENT B1 ;  /* 0x0000000000017941 */ /* 0x000fea0003800200 */
.L_x_49:
        /* <DEDUP_REMOVED lines=26> */
.L_x_52:
[----:B------:R-:W-:Y:S05]  /*5420*/  BSYNC.RECONVERGENT B1 ;  /* 0x0000000000017941 */ /* 0x000fea0003800200 */
.L_x_51:
        /* <DEDUP_REMOVED lines=26> */
.L_x_54:
[----:B------:R-:W-:Y:S05]  /*55d0*/  BSYNC.RECONVERGENT B1 ;  /* 0x0000000000017941 */ /* 0x000fea0003800200 */
.L_x_53:
        /* <DEDUP_REMOVED lines=26> */
.L_x_56:
[----:B------:R-:W-:Y:S05]  /*5780*/  BSYNC.RECONVERGENT B1 ;  /* 0x0000000000017941 */ /* 0x000fea0003800200 */
.L_x_55:
        /* <DEDUP_REMOVED lines=26> */
.L_x_58:
[----:B------:R-:W-:Y:S05]  /*5930*/  BSYNC.RECONVERGENT B1 ;  /* 0x0000000000017941 */ /* 0x000fea0003800200 */
.L_x_57:
[----:B------:R-:W-:-:S10]  /*5940*/  DADD R2, R2, -R38 ;  /* 0x0000000002027229 */ /* 0x000fd40000000826 */
[----:B------:R-:W0:Y:S02]  /*5950*/  F2F.F32.F64 R3, R2 ;  /* 0x0000000200037310 */ /* 0x000e240000301000 */
[----:B0-----:R0:W-:Y:S04]  /*5960*/  STG.E desc[UR4][R36.64+0x64], R3 ;  /* 0x0000640324007986 */ /* 0x0011e8000c101904 */
[----:B------:R-:W4:Y:S02]  /*5970*/  LDG.E R45, desc[UR4][R44.64+0x68] ;  /* 0x000068042c2d7981 */ /* 0x000f24000c1e1900 */
        /* <DEDUP_REMOVED lines=10> */
[----:B----4-:R-:W-:-:S04]  /*5a20*/  FADD R24, -R24, R45 ;  /* 0x0000002d18187221 */ /* 0x010fc80000000100 */
        /* <DEDUP_REMOVED lines=10> */
[----:B------:R-:W-:Y:S05]  /*5ad0*/  CALL.REL.NOINC `($__internal_0_$__cuda_sm20_div_rn_f64_full) ;  /* 0x0000000000147944 */ /* 0x000fea0003c00000 */
.L_x_60:
[----:B------:R-:W-:Y:S05]  /*5ae0*/  BSYNC.RECONVERGENT B1 ;  /* 0x0000000000017941 */ /* 0x000fea0003800200 */
.L_x_59:
[----:B------:R-:W-:-:S10]  /*5af0*/  DADD R2, R2, -R38 ;  /* 0x0000000002027229 */ /* 0x000fd40000000826 */
[----:B------:R-:W0:Y:S02]  /*5b00*/  F2F.F32.F64 R3, R2 ;  /* 0x0000000200037310 */ /* 0x000e240000301000 */
[----:B0-----:R-:W-:Y:S01]  /*5b10*/  STG.E desc[UR4][R36.64+0x68], R3 ;  /* 0x0000680324007986 */ /* 0x001fe2000c101904 */
[----:B------:R-:W-:Y:S05]  /*5b20*/  EXIT ;  /* 0x000000000000794d */ /* 0x000fea0003800000 */
        .weak           $__internal_0_$__cuda_sm20_div_rn_f64_full
        .type           $__internal_0_$__cuda_sm20_div_rn_f64_full,@function
        .size           $__internal_0_$__cuda_sm20_div_rn_f64_full,($__internal_1_$__cuda_sm3x_div_rn_noftz_f32_slowpath - $__internal_0_$__cuda_sm20_div_rn_f64_full)
$__internal_0_$__cuda_sm20_div_rn_f64_full:
[C---:B------:R-:W-:Y:S01]  /*5b30*/  FSETP.GEU.AND P0, PT, |R29|.reuse, 1.469367938527859385e-39, PT ;  /* 0x001000001d00780b */ /* 0x040fe20003f0e200 */
[----:B------:R-:W-:Y:S01]  /*5b40*/  IMAD.MOV.U32 R49, RZ, RZ, 0x1ca00000 ;  /* 0x1ca00000ff317424 */ /* 0x000fe200078e00ff */
[----:B------:R-:W-:Y:S01]  /*5b50*/  MOV R28, UR6 ;  /* 0x00000006001c7c02 */ /* 0x000fe20008000f00 */
[----:B------:R-:W-:Y:S01]  /*5b60*/  BSSY.RECONVERGENT B0, `(.L_x_61) ;  /* 0x0000055000007945 */ /* 0x000fe20003800200 */
[----:B------:R-:W-:Y:S02]  /*5b70*/  LOP3.LUT R27, R29, 0x800fffff, RZ, 0xc0, !PT ;  /* 0x800fffff1d1b7812 */ /* 0x000fe400078ec0ff */
[----:B------:R-:W-:Y:S02]  /*5b80*/  MOV R26, UR6 ;  /* 0x00000006001a7c02 */ /* 0x000fe40008000f00 */
[----:B------:R-:W-:Y:S02]  /*5b90*/  LOP3.LUT R27, R27, 0x3ff00000, RZ, 0xfc, !PT ;  /* 0x3ff000001b1b7812 */ /* 0x000fe400078efcff */
[----:B------:R-:W-:-:S02]  /*5ba0*/  FSETP.GEU.AND P2, PT, |R31|, 1.469367938527859385e-39, PT ;  /* 0x001000001f00780b */ /* 0x000fc40003f4e200 */
[----:B------:R-:W-:Y:S01]  /*5bb0*/  MOV R38, 0x1 ;  /* 0x0000000100267802 */ /* 0x000fe20000000f00 */
[----:B------:R-:W-:Y:S01]  /*5bc0*/  @!P0 DMUL R26, R28, 8.98846567431157953865e+307 ;  /* 0x7fe000001c1a8828 */ /* 0x000fe20000000000 */
[----:B------:R-:W-:Y:S02]  /*5bd0*/  LOP3.LUT R48, R31, 0x7ff00000, RZ, 0xc0, !PT ;  /* 0x7ff000001f307812 */ /* 0x000fe400078ec0ff */
[----:B------:R-:W-:Y:S02]  /*5be0*/  LOP3.LUT R51, R29, 0x7ff00000, RZ, 0xc0, !PT ;  /* 0x7ff000001d337812 */ /* 0x000fe400078ec0ff */
[----:B------:R-:W-:Y:S01]  /*5bf0*/  MOV R50, R48 ;  /* 0x0000003000327202 */ /* 0x000fe20000000f00 */
[----:B------:R-:W0:Y:S01]  /*5c00*/  MUFU.RCP64H R39, R27 ;  /* 0x0000001b00277308 */ /* 0x000e220000001800 */
[----:B------:R-:W-:-:S03]  /*5c10*/  ISETP.GE.U32.AND P1, PT, R48, R51, PT ;  /* 0x000000333000720c */ /* 0x000fc60003f26070 */
[----:B------:R-:W-:Y:S02]  /*5c20*/  @!P2 LOP3.LUT R41, R29, 0x7ff00000, RZ, 0xc0, !PT ;  /* 0x7ff000001d29a812 */ /* 0x000fe400078ec0ff */
[----:B------:R-:W-:Y:S02]  /*5c30*/  @!P0 LOP3.LUT R51, R27, 0x7ff00000, RZ, 0xc0, !PT ;  /* 0x7ff000001b338812 */ /* 0x000fe400078ec0ff */
[----:B------:R-:W-:Y:S02]  /*5c40*/  @!P2 ISETP.GE.U32.AND P3, PT, R48, R41, PT ;  /* 0x000000293000a20c */ /* 0x000fe40003f66070 */
[----:B------:R-:W-:Y:S02]  /*5c50*/  IADD3 R53, PT, PT, R51, -0x1, RZ ;  /* 0xffffffff33357810 */ /* 0x000fe40007ffe0ff */
[----:B------:R-:W-:-:S04]  /*5c60*/  @!P2 SEL R41, R49, 0x63400000, !P3 ;  /* 0x634000003129a807 */ /* 0x000fc80005800000 */
[----:B------:R-:W-:Y:S01]  /*5c70*/  @!P2 LOP3.LUT R42, R41, 0x80000000, R31, 0xf8, !PT ;  /* 0x80000000292aa812 */ /* 0x000fe200078ef81f */
[----:B0-----:R-:W-:-:S03]  /*5c80*/  DFMA R32, R38, -R26, 1 ;  /* 0x3ff000002620742b */ /* 0x001fc6000000081a */
[----:B------:R-:W-:Y:S02]  /*5c90*/  @!P2 LOP3.LUT R43, R42, 0x100000, RZ, 0xfc, !PT ;  /* 0x001000002a2ba812 */ /* 0x000fe400078efcff */
[----:B------:R-:W-:-:S03]  /*5ca0*/  @!P2 MOV R42, RZ ;  /* 0x000000ff002aa202 */ /* 0x000fc60000000f00 */
[----:B------:R-:W-:-:S08]  /*5cb0*/  DFMA R32, R32, R32, R32 ;  /* 0x000000202020722b */ /* 0x000fd00000000020 */
[----:B------:R-:W-:Y:S01]  /*5cc0*/  DFMA R38, R38, R32, R38 ;  /* 0x000000202626722b */ /* 0x000fe20000000026 */
[----:B------:R-:W-:Y:S02]  /*5cd0*/  SEL R33, R49, 0x63400000, !P1 ;  /* 0x6340000031217807 */ /* 0x000fe40004800000 */
[----:B------:R-:W-:Y:S02]  /*5ce0*/  MOV R32, R30 ;  /* 0x0000001e00207202 */ /* 0x000fe40000000f00 */
[----:B------:R-:W-:-:S03]  /*5cf0*/  LOP3.LUT R33, R33, 0x800fffff, R31, 0xf8, !PT ;  /* 0x800fffff21217812 */ /* 0x000fc600078ef81f */
[----:B------:R-:W-:-:S03]  /*5d00*/  DFMA R40, R38, -R26, 1 ;  /* 0x3ff000002628742b */ /* 0x000fc6000000081a */
[----:B------:R-:W-:-:S05]  /*5d10*/  @!P2 DFMA R32, R32, 2, -R42 ;  /* 0x400000002020a82b */ /* 0x000fca000000082a */
[----:B------:R-:W-:-:S05]  /*5d20*/  DFMA R40, R38, R40, R38 ;  /* 0x000000282628722b */ /* 0x000fca0000000026 */
[----:B------:R-:W-:-:S03]  /*5d30*/  @!P2 LOP3.LUT R50, R33, 0x7ff00000, RZ, 0xc0, !PT ;  /* 0x7ff000002132a812 */ /* 0x000fc600078ec0ff */
[----:B------:R-:W-:Y:S02]  /*5d40*/  DMUL R38, R40, R32 ;  /* 0x0000002028267228 */ /* 0x000fe40000000000 */
[----:B------:R-:W-:-:S05]  /*5d50*/  VIADD R52, R50, 0xffffffff ;  /* 0xffffffff32347836 */ /* 0x000fca0000000000 */
[----:B------:R-:W-:Y:S01]  /*5d60*/  ISETP.GT.U32.AND P0, PT, R52, 0x7feffffe, PT ;  /* 0x7feffffe3400780c */ /* 0x000fe20003f04070 */
[----:B------:R-:W-:-:S03]  /*5d70*/  DFMA R42, R38, -R26, R32 ;  /* 0x8000001a262a722b */ /* 0x000fc60000000020 */
[----:B------:R-:W-:-:S05]  /*5d80*/  ISETP.GT.U32.OR P0, PT, R53, 0x7feffffe, P0 ;  /* 0x7feffffe3500780c */ /* 0x000fca0000704470 */
[----:B------:R-:W-:-:S08]  /*5d90*/  DFMA R42, R40, R42, R38 ;  /* 0x0000002a282a722b */ /* 0x000fd00000000026 */
[----:B------:R-:W-:Y:S05]  /*5da0*/  @P0 BRA `(.L_x_62) ;  /* 0x00000000006c0947 */ /* 0x000fea0003800000 */
[----:B------:R-:W-:-:S04]  /*5db0*/  LOP3.LUT R31, R29, 0x7ff00000, RZ, 0xc0, !PT ;  /* 0x7ff000001d1f7812 */ /* 0x000fc800078ec0ff */
[CC--:B------:R-:W-:Y:S02]  /*5dc0*/  VIADDMNMX R30, R48.reuse, -R31.reuse, 0xb9600000, !PT ;  /* 0xb9600000301e7446 */ /* 0x0c0fe4000780091f */
[----:B------:R-:W-:Y:S02]  /*5dd0*/  ISETP.GE.U32.AND P0, PT, R48, R31, PT ;  /* 0x0000001f3000720c */ /* 0x000fe40003f06070 */
[----:B------:R-:W-:Y:S02]  /*5de0*/  VIMNMX R30, PT, PT, R30, 0x46a00000, PT ;  /* 0x46a000001e1e7848 */ /* 0x000fe40003fe0100 */
[----:B------:R-:W-:-:S04]  /*5df0*/  SEL R49, R49, 0x63400000, !P0 ;  /* 0x6340000031317807 */ /* 0x000fc80004000000 */
[----:B------:R-:W-:Y:S01]  /*5e00*/  IADD3 R40, PT, PT, -R49, R30, RZ ;  /* 0x0000001e31287210 */ /* 0x000fe20007ffe1ff */
[----:B------:R-:W-:-:S03]  /*5e10*/  IMAD.MOV.U32 R30, RZ, RZ, RZ ;  /* 0x000000ffff1e7224 */ /* 0x000fc600078e00ff */
[----:B------:R-:W-:-:S06]  /*5e20*/  IADD3 R31, PT, PT, R40, 0x7fe00000, RZ ;  /* 0x7fe00000281f7810 */ /* 0x000fcc0007ffe0ff */
[----:B------:R-:W-:-:S10]  /*5e30*/  DMUL R38, R42, R30 ;  /* 0x0000001e2a267228 */ /* 0x000fd40000000000 */
[----:B------:R-:W-:-:S13]  /*5e40*/  FSETP.GTU.AND P0, PT, |R39|, 1.469367938527859385e-39, PT ;  /* 0x001000002700780b */ /* 0x000fda0003f0c200 */
[----:B------:R-:W-:Y:S05]  /*5e50*/  @P0 BRA `(.L_x_63) ;  /* 0x0000000000940947 */ /* 0x000fea0003800000 */
[----:B------:R-:W-:Y:S01]  /*5e60*/  DFMA R26, R42, -R26, R32 ;  /* 0x8000001a2a1a722b */ /* 0x000fe20000000020 */
[----:B------:R-:W-:-:S09]  /*5e70*/  MOV R30, RZ ;  /* 0x000000ff001e7202 */ /* 0x000fd20000000f00 */
[C---:B------:R-:W-:Y:S02]  /*5e80*/  FSETP.NEU.AND P0, PT, R27.reuse, RZ, PT ;  /* 0x000000ff1b00720b */ /* 0x040fe40003f0d000 */
[----:B------:R-:W-:-:S04]  /*5e90*/  LOP3.LUT R33, R27, 0x80000000, R29, 0x48, !PT ;  /* 0x800000001b217812 */ /* 0x000fc800078e481d */
[----:B------:R-:W-:-:S07]  /*5ea0*/  LOP3.LUT R31, R33, R31, RZ, 0xfc, !PT ;  /* 0x0000001f211f7212 */ /* 0x000fce00078efcff */
[----:B------:R-:W-:Y:S05]  /*5eb0*/  @!P0 BRA `(.L_x_63) ;  /* 0x00000000007c8947 */ /* 0x000fea0003800000 */
[----:B------:R-:W-:Y:S02]  /*5ec0*/  IADD3 R27, PT, PT, -R40, RZ, RZ ;  /* 0x000000ff281b7210 */ /* 0x000fe40007ffe1ff */
[----:B------:R-:W-:-:S06]  /*5ed0*/  MOV R26, RZ ;  /* 0x000000ff001a7202 */ /* 0x000fcc0000000f00 */
[----:B------:R-:W-:Y:S02]  /*5ee0*/  DFMA R26, R38, -R26, R42 ;  /* 0x8000001a261a722b */ /* 0x000fe4000000002a */
[----:B------:R-:W-:-:S04]  /*5ef0*/  DMUL.RP R42, R42, R30 ;  /* 0x0000001e2a2a7228 */ /* 0x000fc80000008000 */
[----:B------:R-:W-:-:S04]  /*5f00*/  IADD3 R26, PT, PT, -R40, -0x43300000, RZ ;  /* 0xbcd00000281a7810 */ /* 0x000fc80007ffe1ff */
[----:B------:R-:W-:Y:S02]  /*5f10*/  FSETP.NEU.AND P0, PT, |R27|, R26, PT ;  /* 0x0000001a1b00720b */ /* 0x000fe40003f0d200 */
[----:B------:R-:W-:Y:S02]  /*5f20*/  LOP3.LUT R33, R43, R33, RZ, 0x3c, !PT ;  /* 0x000000212b217212 */ /* 0x000fe400078e3cff */
[----:B------:R-:W-:Y:S02]  /*5f30*/  FSEL R38, R42, R38, !P0 ;  /* 0x000000262a267208 */ /* 0x000fe40004000000 */
[----:B------:R-:W-:Y:S01]  /*5f40*/  FSEL R39, R33, R39, !P0 ;  /* 0x0000002721277208 */ /* 0x000fe20004000000 */
[----:B------:R-:W-:Y:S06]  /*5f50*/  BRA `(.L_x_63) ;  /* 0x0000000000547947 */ /* 0x000fec0003800000 */
.L_x_62:
[----:B------:R-:W-:-:S14]  /*5f60*/  DSETP.NAN.AND P0, PT, R30, R30, PT ;  /* 0x0000001e1e00722a */ /* 0x000fdc0003f08000 */
[----:B------:R-:W-:Y:S05]  /*5f70*/  @P0 BRA `(.L_x_64) ;  /* 0x0000000000440947 */ /* 0x000fea0003800000 */
[----:B------:R-:W-:-:S14]  /*5f80*/  DSETP.NAN.AND P0, PT, R28, R28, PT ;  /* 0x0000001c1c00722a */ /* 0x000fdc0003f08000 */
[----:B------:R-:W-:Y:S05]  /*5f90*/  @P0 BRA `(.L_x_65) ;  /* 0x0000000000300947 */ /* 0x000fea0003800000 */
[----:B------:R-:W-:Y:S01]  /*5fa0*/  ISETP.NE.AND P0, PT, R50, R51, PT ;  /* 0x000000333200720c */ /* 0x000fe20003f05270 */
[----:B------:R-:W-:Y:S01]  /*5fb0*/  IMAD.MOV.U32 R38, RZ, RZ, 0x0 ;  /* 0x00000000ff267424 */ /* 0x000fe200078e00ff */
[----:B------:R-:W-:-:S11]  /*5fc0*/  MOV R39, 0xfff80000 ;  /* 0xfff8000000277802 */ /* 0x000fd60000000f00 */
[----:B------:R-:W-:Y:S05]  /*5fd0*/  @!P0 BRA `(.L_x_63) ;  /* 0x0000000000348947 */ /* 0x000fea0003800000 */
[----:B------:R-:W-:Y:S02]  /*5fe0*/  ISETP.NE.AND P0, PT, R50, 0x7ff00000, PT ;  /* 0x7ff000003200780c */ /* 0x000fe40003f05270 */
[----:B------:R-:W-:Y:S02]  /*5ff0*/  LOP3.LUT R39, R31, 0x80000000, R29, 0x48, !PT ;  /* 0x800000001f277812 */ /* 0x000fe400078e481d */
[----:B------:R-:W-:-:S13]  /*6000*/  ISETP.EQ.OR P0, PT, R51, RZ, !P0 ;  /* 0x000000ff3300720c */ /* 0x000fda0004702670 */
[----:B------:R-:W-:Y:S02]  /*6010*/  @P0 LOP3.LUT R26, R39, 0x7ff00000, RZ, 0xfc, !PT ;  /* 0x7ff00000271a0812 */ /* 0x000fe400078efcff */
[----:B------:R-:W-:Y:S02]  /*6020*/  @!P0 MOV R38, RZ ;  /* 0x000000ff00268202 */ /* 0x000fe40000000f00 */
[----:B------:R-:W-:Y:S01]  /*6030*/  @P0 MOV R38, RZ ;  /* 0x000000ff00260202 */ /* 0x000fe20000000f00 */
[----:B------:R-:W-:Y:S01]  /*6040*/  @P0 IMAD.MOV.U32 R39, RZ, RZ, R26 ;  /* 0x000000ffff270224 */ /* 0x000fe200078e001a */
[----:B------:R-:W-:Y:S06]  /*6050*/  BRA `(.L_x_63) ;  /* 0x0000000000147947 */ /* 0x000fec0003800000 */
.L_x_65:
[----:B------:R-:W-:Y:S02]  /*6060*/  LOP3.LUT R39, R29, 0x80000, RZ, 0xfc, !PT ;  /* 0x000800001d277812 */ /* 0x000fe400078efcff */
[----:B------:R-:W-:Y:S01]  /*6070*/  MOV R38, R28 ;  /* 0x0000001c00267202 */ /* 0x000fe20000000f00 */
[----:B------:R-:W-:Y:S06]  /*6080*/  BRA `(.L_x_63) ;  /* 0x0000000000087947 */ /* 0x000fec0003800000 */
.L_x_64:
[----:B------:R-:W-:Y:S02]  /*6090*/  LOP3.LUT R39, R31, 0x80000, RZ, 0xfc, !PT ;  /* 0x000800001f277812 */ /* 0x000fe400078efcff */
[----:B------:R-:W-:-:S07]  /*60a0*/  MOV R38, R30 ;  /* 0x0000001e00267202 */ /* 0x000fce0000000f00 */
.L_x_63:
[----:B------:R-:W-:Y:S05]  /*60b0*/  BSYNC.RECONVERGENT B0 ;  /* 0x0000000000007941 */ /* 0x000fea0003800200 */
.L_x_61:
[----:B------:R-:W-:Y:S01]  /*60c0*/  MOV R26, R0 ;  /* 0x00000000001a7202 */ /* 0x000fe20000000f00 */
[----:B------:R-:W-:-:S04]  /*60d0*/  IMAD.MOV.U32 R27, RZ, RZ, 0x0 ;  /* 0x00000000ff1b7424 */ /* 0x000fc800078e00ff */
[----:B------:R-:W-:Y:S05]  /*60e0*/  RET.REL.NODEC R26 `(_Z11collideLBGKPfS_S_S_) ;  /* 0xffffff9c1ac47950 */ /* 0x000fea0003c3ffff */
        .weak           $__internal_1_$__cuda_sm3x_div_rn_noftz_f32_slowpath
        .type           $__internal_1_$__cuda_sm3x_div_rn_noftz_f32_slowpath,@function
        .size           $__internal_1_$__cuda_sm3x_div_rn_noftz_f32_slowpath,(.L_x_80 - $__internal_1_$__cuda_sm3x_div_rn_noftz_f32_slowpath)
$__internal_1_$__cuda_sm3x_div_rn_noftz_f32_slowpath:
[----:B------:R-:W-:Y:S01]  /*60f0*/  SHF.R.U32.HI R43, RZ, 0x17, R25 ;  /* 0x00000017ff2b7819 */ /* 0x000fe20000011619 */
[----:B------:R-:W-:Y:S01]  /*6100*/  BSSY.RECONVERGENT B1, `(.L_x_66) ;  /* 0x0000063000017945 */ /* 0x000fe20003800200 */
[----:B------:R-:W-:Y:S02]  /*6110*/  SHF.R.U32.HI R71, RZ, 0x17, R38 ;  /* 0x00000017ff477819 */ /* 0x000fe40000011626 */
[----:B------:R-:W-:Y:S02]  /*6120*/  LOP3.LUT R43, R43, 0xff, RZ, 0xc0, !PT ;  /* 0x000000ff2b2b7812 */ /* 0x000fe400078ec0ff */
[----:B------:R-:W-:Y:S02]  /*6130*/  LOP3.LUT R71, R71, 0xff, RZ, 0xc0, !PT ;  /* 0x000000ff47477812 */ /* 0x000fe400078ec0ff */
[----:B------:R-:W-:Y:S02]  /*6140*/  IADD3 R75, PT, PT, R43, -0x1, RZ ;  /* 0xffffffff2b4b7810 */ /* 0x000fe40007ffe0ff */
[----:B------:R-:W-:-:S02]  /*6150*/  IADD3 R73, PT, PT, R71, -0x1, RZ ;  /* 0xffffffff47497810 */ /* 0x000fc40007ffe0ff */
[----:B------:R-:W-:Y:S02]  /*6160*/  ISETP.GT.U32.AND P0, PT, R75, 0xfd, PT ;  /* 0x000000fd4b00780c */ /* 0x000fe40003f04070 */
[----:B------:R-:W-:Y:S02]  /*6170*/  MOV R77, R25 ;  /* 0x00000019004d7202 */ /* 0x000fe40000000f00 */
[----:B------:R-:W-:-:S13]  /*6180*/  ISETP.GT.U32.OR P0, PT, R73, 0xfd, P0 ;  /* 0x000000fd4900780c */ /* 0x000fda0000704470 */
[----:B------:R-:W-:Y:S01]  /*6190*/  @!P0 IMAD.MOV.U32 R39, RZ, RZ, RZ ;  /* 0x000000ffff278224 */ /* 0x000fe200078e00ff */
[----:B------:R-:W-:Y:S06]  /*61a0*/  @!P0 BRA `(.L_x_67) ;  /* 0x00000000005c8947 */ /* 0x000fec0003800000 */
[----:B------:R-:W-:Y:S02]  /*61b0*/  FSETP.GTU.FTZ.AND P0, PT, |R38|, +INF , PT ;  /* 0x7f8000002600780b */ /* 0x000fe40003f1c200 */
[----:B------:R-:W-:-:S04]  /*61c0*/  FSETP.GTU.FTZ.AND P1, PT, |R25|, +INF , PT ;  /* 0x7f8000001900780b */ /* 0x000fc80003f3c200 */
[----:B------:R-:W-:-:S13]  /*61d0*/  PLOP3.LUT P0, PT, P0, P1, PT, 0xf8, 0x8f ;  /* 0x00000000008f781c */ /* 0x000fda0000703f70 */
[----:B------:R-:W-:Y:S05]  /*61e0*/  @P0 BRA `(.L_x_68) ;  /* 0x00000004004c0947 */ /* 0x000fea0003800000 */
[----:B------:R-:W-:-:S13]  /*61f0*/  LOP3.LUT P0, RZ, R77, 0x7fffffff, R38, 0xc8, !PT ;  /* 0x7fffffff4dff7812 */ /* 0x000fda000780c826 */
[----:B------:R-:W-:Y:S05]  /*6200*/  @!P0 BRA `(.L_x_69) ;  /* 0x00000004003c8947 */ /* 0x000fea0003800000 */
[C---:B------:R-:W-:Y:S02]  /*6210*/  FSETP.NEU.FTZ.AND P1, PT, |R38|.reuse, +INF , PT ;  /* 0x7f8000002600780b */ /* 0x040fe40003f3d200 */
[----:B------:R-:W-:Y:S02]  /*6220*/  FSETP.NEU.FTZ.AND P2, PT, |R25|, +INF , PT ;  /* 0x7f8000001900780b */ /* 0x000fe40003f5d200 */
[----:B------:R-:W-:-:S11]  /*6230*/  FSETP.NEU.FTZ.AND P0, PT, |R38|, +INF , PT ;  /* 0x7f8000002600780b */ /* 0x000fd60003f1d200 */
[----:B------:R-:W-:Y:S05]  /*6240*/  @!P2 BRA !P1, `(.L_x_69) ;  /* 0x00000004002ca947 */ /* 0x000fea0004800000 */
[----:B------:R-:W-:-:S04]  /*6250*/  LOP3.LUT P1, RZ, R38, 0x7fffffff, RZ, 0xc0, !PT ;  /* 0x7fffffff26ff7812 */ /* 0x000fc8000782c0ff */
[----:B------:R-:W-:-:S13]  /*6260*/  PLOP3.LUT P1, PT, P2, P1, PT, 0x2f, 0xf2 ;  /* 0x0000000000f2781c */ /* 0x000fda0001722577 */
[----:B------:R-:W-:Y:S05]  /*6270*/  @P1 BRA `(.L_x_70) ;  /* 0x0000000400181947 */ /* 0x000fea0003800000 */
[----:B------:R-:W-:-:S04]  /*6280*/  LOP3.LUT P1, RZ, R77, 0x7fffffff, RZ, 0xc0, !PT ;  /* 0x7fffffff4dff7812 */ /* 0x000fc8000782c0ff */
[----:B------:R-:W-:-:S13]  /*6290*/  PLOP3.LUT P0, PT, P0, P1, PT, 0x2f, 0xf2 ;  /* 0x0000000000f2781c */ /* 0x000fda0000702577 */
[----:B------:R-:W-:Y:S05]  /*62a0*/  @P0 BRA `(.L_x_71) ;  /* 0x0000000400000947 */ /* 0x000fea0003800000 */
[----:B------:R-:W-:Y:S02]  /*62b0*/  ISETP.GE.AND P0, PT, R73, RZ, PT ;  /* 0x000000ff4900720c */ /* 0x000fe40003f06270 */
[----:B------:R-:W-:-:S11]  /*62c0*/  ISETP.GE.AND P1, PT, R75, RZ, PT ;  /* 0x000000ff4b00720c */ /* 0x000fd60003f26270 */
[----:B------:R-:W-:Y:S01]  /*62d0*/  @P0 MOV R39, RZ ;  /* 0x000000ff00270202 */ /* 0x000fe20000000f00 */
[----:B------:R-:W-:Y:S01]  /*62e0*/  @!P0 FFMA R38, R38, 1.84467440737095516160e+19, RZ ;  /* 0x5f80000026268823 */ /* 0x000fe200000000ff */
[----:B------:R-:W-:Y:S01]  /*62f0*/  @!P0 MOV R39, 0xffffffc0 ;  /* 0xffffffc000278802 */ /* 0x000fe20000000f00 */
[----:B------:R-:W-:-:S03]  /*6300*/  @!P1 FFMA R77, R25, 1.84467440737095516160e+19, RZ ;  /* 0x5f800000194d9823 */ /* 0x000fc600000000ff */
[----:B------:R-:W-:-:S07]  /*6310*/  @!P1 IADD3 R39, PT, PT, R39, 0x40, RZ ;  /* 0x0000004027279810 */ /* 0x000fce0007ffe0ff */
.L_x_67:
[----:B------:R-:W-:Y:S01]  /*6320*/  LEA R76, R43, 0xc0800000, 0x17 ;  /* 0xc08000002b4c7811 */ /* 0x000fe200078eb8ff */
[----:B------:R-:W-:Y:S01]  /*6330*/  BSSY.RECONVERGENT B2, `(.L_x_72) ;  /* 0x0000036000027945 */ /* 0x000fe20003800200 */
[----:B------:R-:W-:-:S03]  /*6340*/  IADD3 R75, PT, PT, R71, -0x7f, RZ ;  /* 0xffffff81474b7810 */ /* 0x000fc60007ffe0ff */
[----:B------:R-:W-:Y:S01]  /*6350*/  IMAD.IADD R77, R77, 0x1, -R76 ;  /* 0x000000014d4d7824 */ /* 0x000fe200078e0a4c */
[C---:B------:R-:W-:Y:S01]  /*6360*/  IADD3 R43, PT, PT, R75.reuse, 0x7f, -R43 ;  /* 0x0000007f4b2b7810 */ /* 0x040fe20007ffe82b */
[----:B------:R-:W-:Y:S02]  /*6370*/  IMAD R38, R75, -0x800000, R38 ;  /* 0xff8000004b267824 */ /* 0x000fe400078e0226 */
[----:B------:R-:W0:Y:S01]  /*6380*/  MUFU.RCP R76, R77 ;  /* 0x0000004d004c7308 */ /* 0x000e220000001000 */
[----:B------:R-:W-:Y:S01]  /*6390*/  FADD.FTZ R73, -R77, -RZ ;  /* 0x800000ff4d497221 */ /* 0x000fe20000010100 */
[----:B------:R-:W-:-:S03]  /*63a0*/  IADD3 R43, PT, PT, R43, R39, RZ ;  /* 0x000000272b2b7210 */ /* 0x000fc60007ffe0ff */
[----:B0-----:R-:W-:-:S04]  /*63b0*/  FFMA R71, R76, R73, 1 ;  /* 0x3f8000004c477423 */ /* 0x001fc80000000049 */
[----:B------:R-:W-:-:S04]  /*63c0*/  FFMA R71, R76, R71, R76 ;  /* 0x000000474c477223 */ /* 0x000fc8000000004c */
[----:B------:R-:W-:-:S04]  /*63d0*/  FFMA R76, R38, R71, RZ ;  /* 0x00000047264c7223 */ /* 0x000fc800000000ff */
[----:B------:R-:W-:-:S04]  /*63e0*/  FFMA R75, R73, R76, R38 ;  /* 0x0000004c494b7223 */ /* 0x000fc80000000026 */
[----:B------:R-:W-:-:S04]  /*63f0*/  FFMA R76, R71, R75, R76 ;  /* 0x0000004b474c7223 */ /* 0x000fc8000000004c */
[----:B------:R-:W-:-:S04]  /*6400*/  FFMA R73, R73, R76, R38 ;  /* 0x0000004c49497223 */ /* 0x000fc80000000026 */
[----:B------:R-:W-:-:S05]  /*6410*/  FFMA R38, R71, R73, R76 ;  /* 0x0000004947267223 */ /* 0x000fca000000004c */
[----:B------:R-:W-:-:S04]  /*6420*/  SHF.R.U32.HI R39, RZ, 0x17, R38 ;  /* 0x00000017ff277819 */ /* 0x000fc80000011626 */
[----:B------:R-:W-:-:S04]  /*6430*/  LOP3.LUT R39, R39, 0xff, RZ, 0xc0, !PT ;  /* 0x000000ff27277812 */ /* 0x000fc800078ec0ff */
[----:B------:R-:W-:-:S05]  /*6440*/  IADD3 R39, PT, PT, R39, R43, RZ ;  /* 0x0000002b27277210 */ /* 0x000fca0007ffe0ff */
[----:B------:R-:W-:-:S05]  /*6450*/  VIADD R75, R39, 0xffffffff ;  /* 0xffffffff274b7836 */ /* 0x000fca0000000000 */
[----:B------:R-:W-:-:S13]  /*6460*/  ISETP.GE.U32.AND P0, PT, R75, 0xfe, PT ;  /* 0x000000fe4b00780c */ /* 0x000fda0003f06070 */
[----:B------:R-:W-:Y:S05]  /*6470*/  @!P0 BRA `(.L_x_73) ;  /* 0x0000000000808947 */ /* 0x000fea0003800000 */
[----:B------:R-:W-:-:S13]  /*6480*/  ISETP.GT.AND P0, PT, R39, 0xfe, PT ;  /* 0x000000fe2700780c */ /* 0x000fda0003f04270 */
[----:B------:R-:W-:Y:S05]  /*6490*/  @P0 BRA `(.L_x_74) ;  /* 0x00000000006c0947 */ /* 0x000fea0003800000 */
[----:B------:R-:W-:-:S13]  /*64a0*/  ISETP.GE.AND P0, PT, R39, 0x1, PT ;  /* 0x000000012700780c */ /* 0x000fda0003f06270 */
[----:B------:R-:W-:Y:S05]  /*64b0*/  @P0 BRA `(.L_x_75) ;  /* 0x0000000000740947 */ /* 0x000fea0003800000 */
[----:B------:R-:W-:Y:S02]  /*64c0*/  ISETP.GE.AND P0, PT, R39, -0x18, PT ;  /* 0xffffffe82700780c */ /* 0x000fe40003f06270 */
[----:B------:R-:W-:-:S11]  /*64d0*/  LOP3.LUT R38, R38, 0x80000000, RZ, 0xc0, !PT ;  /* 0x8000000026267812 */ /* 0x000fd600078ec0ff */
[----:B------:R-:W-:Y:S05]  /*64e0*/  @!P0 BRA `(.L_x_75) ;  /* 0x0000000000688947 */ /* 0x000fea0003800000 */
[CCC-:B------:R-:W-:Y:S01]  /*64f0*/  FFMA.RP R43, R71.reuse, R73.reuse, R76.reuse ;  /* 0x00000049472b7223 */ /* 0x1c0fe2000000804c */
[CCC-:B------:R-:W-:Y:S01]  /*6500*/  FFMA.RM R75, R71.reuse, R73.reuse, R76.reuse ;  /* 0x00000049474b7223 */ /* 0x1c0fe2000000404c */
[----:B------:R-:W-:Y:S01]  /*6510*/  FFMA.RZ R71, R71, R73, R76 ;  /* 0x0000004947477223 */ /* 0x000fe2000000c04c */
[C---:B------:R-:W-:Y:S02]  /*6520*/  IADD3 R76, PT, PT, R39.reuse, 0x20, RZ ;  /* 0x00000020274c7810 */ /* 0x040fe40007ffe0ff */
[----:B------:R-:W-:Y:S02]  /*6530*/  ISETP.NE.AND P2, PT, R39, RZ, PT ;  /* 0x000000ff2700720c */ /* 0x000fe40003f45270 */
[----:B------:R-:W-:Y:S02]  /*6540*/  LOP3.LUT R71, R71, 0x7fffff, RZ, 0xc0, !PT ;  /* 0x007fffff47477812 */ /* 0x000fe400078ec0ff */
[----:B------:R-:W-:Y:S02]  /*6550*/  ISETP.NE.AND P1, PT, R39, RZ, PT ;  /* 0x000000ff2700720c */ /* 0x000fe40003f25270 */
[----:B------:R-:W-:-:S02]  /*6560*/  LOP3.LUT R71, R71, 0x800000, RZ, 0xfc, !PT ;  /* 0x0080000047477812 */ /* 0x000fc400078efcff */
[----:B------:R-:W-:Y:S02]  /*6570*/  IADD3 R39, PT, PT, -R39, RZ, RZ ;  /* 0x000000ff27277210 */ /* 0x000fe40007ffe1ff */
[----:B------:R-:W-:Y:S02]  /*6580*/  SHF.L.U32 R76, R71, R76, RZ ;  /* 0x0000004c474c7219 */ /* 0x000fe400000006ff */
[----:B------:R-:W-:Y:S02]  /*6590*/  FSETP.NEU.FTZ.AND P0, PT, R43, R75, PT ;  /* 0x0000004b2b00720b */ /* 0x000fe40003f1d000 */
[----:B------:R-:W-:Y:S02]  /*65a0*/  ISETP.NE.AND P1, PT, R76, RZ, P1 ;  /* 0x000000ff4c00720c */ /* 0x000fe40000f25270 */
[----:B------:R-:W-:Y:S02]  /*65b0*/  SEL R76, R39, RZ, P2 ;  /* 0x000000ff274c7207 */ /* 0x000fe40001000000 */
[----:B------:R-:W-:-:S02]  /*65c0*/  PLOP3.LUT P0, PT, P0, P1, PT, 0xf8, 0x8f ;  /* 0x00000000008f781c */ /* 0x000fc40000703f70 */
[----:B------:R-:W-:Y:S02]  /*65d0*/  SHF.R.U32.HI R76, RZ, R76, R71 ;  /* 0x0000004cff4c7219 */ /* 0x000fe40000011647 */
[----:B------:R-:W-:Y:S02]  /*65e0*/  SEL R39, RZ, 0x1, !P0 ;  /* 0x00000001ff277807 */ /* 0x000fe40004000000 */
[----:B------:R-:W-:-:S04]  /*65f0*/  SHF.R.U32.HI R43, RZ, 0x1, R76 ;  /* 0x00000001ff2b7819 */ /* 0x000fc8000001164c */
[----:B------:R-:W-:-:S04]  /*6600*/  LOP3.LUT R39, R39, 0x1, R43, 0xf8, !PT ;  /* 0x0000000127277812 */ /* 0x000fc800078ef82b */
[----:B------:R-:W-:-:S04]  /*6610*/  LOP3.LUT R76, R39, R76, RZ, 0xc0, !PT ;  /* 0x0000004c274c7212 */ /* 0x000fc800078ec0ff */
[----:B------:R-:W-:-:S04]  /*6620*/  IADD3 R43, PT, PT, R43, R76, RZ ;  /* 0x0000004c2b2b7210 */ /* 0x000fc80007ffe0ff */
[----:B------:R-:W-:Y:S01]  /*6630*/  LOP3.LUT R38, R43, R38, RZ, 0xfc, !PT ;  /* 0x000000262b267212 */ /* 0x000fe200078efcff */
[----:B------:R-:W-:Y:S06]  /*6640*/  BRA `(.L_x_75) ;  /* 0x0000000000107947 */ /* 0x000fec0003800000 */
.L_x_74:
[----:B------:R-:W-:-:S04]  /*6650*/  LOP3.LUT R38, R38, 0x80000000, RZ, 0xc0, !PT ;  /* 0x8000000026267812 */ /* 0x000fc800078ec0ff */
[----:B------:R-:W-:Y:S01]  /*6660*/  LOP3.LUT R38, R38, 0x7f800000, RZ, 0xfc, !PT ;  /* 0x7f80000026267812 */ /* 0x000fe200078efcff */
[----:B------:R-:W-:Y:S06]  /*6670*/  BRA `(.L_x_75) ;  /* 0x0000000000047947 */ /* 0x000fec0003800000 */
.L_x_73:
[----:B------:R-:W-:-:S07]  /*6680*/  IMAD R38, R43, 0x800000, R38 ;  /* 0x008000002b267824 */ /* 0x000fce00078e0226 */
.L_x_75:
[----:B------:R-:W-:Y:S05]  /*6690*/  BSYNC.RECONVERGENT B2 ;  /* 0x0000000000027941 */ /* 0x000fea0003800200 */
.L_x_72:
[----:B------:R-:W-:Y:S05]  /*66a0*/  BRA `(.L_x_76) ;  /* 0x0000000000207947 */ /* 0x000fea0003800000 */
.L_x_71:
[----:B------:R-:W-:-:S04]  /*66b0*/  LOP3.LUT R38, R77, 0x80000000, R38, 0x48, !PT ;  /* 0x800000004d267812 */ /* 0x000fc800078e4826 */
[----:B------:R-:W-:Y:S01]  /*66c0*/  LOP3.LUT R38, R38, 0x7f800000, RZ, 0xfc, !PT ;  /* 0x7f80000026267812 */ /* 0x000fe200078efcff */
[----:B------:R-:W-:Y:S06]  /*66d0*/  BRA `(.L_x_76) ;  /* 0x0000000000147947 */ /* 0x000fec0003800000 */
.L_x_70:
[----:B------:R-:W-:Y:S01]  /*66e0*/  LOP3.LUT R38, R77, 0x80000000, R38, 0x48, !PT ;  /* 0x800000004d267812 */ /* 0x000fe200078e4826 */
[----:B------:R-:W-:Y:S06]  /*66f0*/  BRA `(.L_x_76) ;  /* 0x00000000000c7947 */ /* 0x000fec0003800000 */
.L_x_69:
[----:B------:R-:W0:Y:S01]  /*6700*/  MUFU.RSQ R38, -QNAN ;  /* 0xffc0000000267908 */ /* 0x000e220000001400 */
[----:B------:R-:W-:Y:S05]  /*6710*/  BRA `(.L_x_76) ;  /* 0x0000000000047947 */ /* 0x000fea0003800000 */
.L_x_68:
[----:B------:R-:W-:-:S07]  /*6720*/  FADD.FTZ R38, R38, R25 ;  /* 0x0000001926267221 */ /* 0x000fce0000010000 */
.L_x_76:
[----:B------:R-:W-:Y:S05]  /*6730*/  BSYNC.RECONVERGENT B1 ;  /* 0x0000000000017941 */ /* 0x000fea0003800200 */
.L_x_66:
[----:B------:R-:W-:Y:S01]  /*6740*/  HFMA2 R39, -RZ, RZ, 0, 0 ;  /* 0x00000000ff277431 */ /* 0x000fe200000001ff */
[----:B0-----:R-:W-:Y:S02]  /*6750*/  MOV R43, R38 ;  /* 0x00000026002b7202 */ /* 0x001fe40000000f00 */
[----:B------:R-:W-:-:S04]  /*6760*/  MOV R38, R69 ;  /* 0x0000004500267202 */ /* 0x000fc80000000f00 */
[----:B------:R-:W-:Y:S05]  /*6770*/  RET.REL.NODEC R38 `(_Z11collideLBGKPfS_S_S_) ;  /* 0xffffff9826207950 */ /* 0x000fea0003c3ffff */
.L_x_77:
        /* <DEDUP_REMOVED lines=16> */
.L_x_80:


//--------------------- .text._Z5WatchPfS_S_S_    --------------------------
	.section	.text._Z5WatchPfS_S_S_,"ax",@progbits
	.align	128
        .global         _Z5WatchPfS_S_S_
        .type           _Z5WatchPfS_S_S_,@function
        .size           _Z5WatchPfS_S_S_,(.L_x_83 - _Z5WatchPfS_S_S_)
        .other          _Z5WatchPfS_S_S_,@"STO_CUDA_ENTRY STV_DEFAULT"
_Z5WatchPfS_S_S_:
.text._Z5WatchPfS_S_S_:
[----:B------:R-:W-:Y:S08]  /*0000*/  LDC R1, c[0x0][0x37c] ;  /* 0x0000df00ff017b82 */ /* 0x000ff00000000800 */
[----:B------:R-:W0:Y:S01]  /*0010*/  LDC.64 R2, c[0x0][0x388] ;  /* 0x0000e200ff027b82 */ /* 0x000e220000000a00 */
[----:B------:R-:W0:Y:S02]  /*0020*/  LDCU.64 UR4, c[0x0][0x358] ;  /* 0x00006b00ff0477ac */ /* 0x000e240008000a00 */
[----:B0-----:R-:W2:Y:S05]  /*0030*/  LDG.E R3, desc[UR4][R2.64] ;  /* 0x0000000402037981 */ /* 0x001eaa000c1e1900 */
[----:B------:R-:W2:Y:S08]  /*0040*/  LDC.64 R4, c[0x0][0x390] ;  /* 0x0000e400ff047b82 */ /* 0x000eb00000000a00 */
[----:B------:R-:W0:Y:S08]  /*0050*/  LDC.64 R6, c[0x0][0x380] ;  /* 0x0000e000ff067b82 */ /* 0x000e300000000a00 */
[----:B------:R-:W1:Y:S01]  /*0060*/  LDC.64 R8, c[0x0][0x398] ;  /* 0x0000e600ff087b82 */ /* 0x000e620000000a00 */
[----:B--2---:R-:W-:Y:S04]  /*0070*/  STG.E desc[UR4][R4.64], R3 ;  /* 0x0000000304007986 */ /* 0x004fe8000c101904 */
[----:B0-----:R-:W1:Y:S04]  /*0080*/  LDG.E R7, desc[UR4][R6.64] ;  /* 0x0000000406077981 */ /* 0x001e68000c1e1900 */
[----:B-1----:R-:W-:Y:S01]  /*0090*/  STG.E desc[UR4][R8.64], R7 ;  /* 0x0000000708007986 */ /* 0x002fe2000c101904 */
[----:B------:R-:W-:Y:S05]  /*00a0*/  EXIT ;  /* 0x000000000000794d */ /* 0x000fea0003800000 */
.L_x_78:
        /* <DEDUP_REMOVED lines=13> */
.L_x_83:


//--------------------- .nv.shared.reserved.0     --------------------------
	.section	.nv.shared.reserved.0,"aw",@nobits
	.weak		__nv_reservedSMEM_offset_0_alias
	.size		__nv_reservedSMEM_offset_0_alias, 0, 64
	.other		__nv_reservedSMEM_offset_0_alias,@"STO_CUDA_RESERVED_SHARED STV_DEFAULT"
__nv_reservedSMEM_offset_0_alias:
	.zero		0
	.zero		64


//--------------------- .nv.constant0._Z6streamPfPKf --------------------------
	.section	.nv.constant0._Z6streamPfPKf,"a",@progbits
	.sectionflags	@""
	.align	4
.nv.constant0._Z6streamPfPKf:
	.zero		912


//--------------------- .nv.constant0._Z11collideLBGKPfS_S_S_ --------------------------
	.section	.nv.constant0._Z11collideLBGKPfS_S_S_,"a",@progbits
	.sectionflags	@""
	.align	4
.nv.constant0._Z11collideLBGKPfS_S_S_:
	.zero		928


//--------------------- .nv.constant0._Z5WatchPfS_S_S_ --------------------------
	.section	.nv.constant0._Z5WatchPfS_S_S_,"a",@progbits
	.sectionflags	@""
	.align	4
.nv.constant0._Z5WatchPfS_S_S_:
	.zero		928


//--------------------- SYMBOLS --------------------------

	.type		.nv.reservedSmem.offset0,@object
	.size		.nv.reservedSmem.offset0,0x4
